def gluon_wgmma(
    a_ptr,
    b_ptr,
    c_ptr,
    M,
    N,
    K,
    stride_am,
    stride_bk,
    stride_cm,
    BLOCK_M: gl.constexpr,
    BLOCK_N: gl.constexpr,
    BLOCK_K: gl.constexpr,
    DTYPE: gl.constexpr,
    A_LAYOUT: gl.constexpr,
    B_LAYOUT: gl.constexpr,
    C_LAYOUT: gl.constexpr,
    B_SHAPE: gl.constexpr,
    TRANS_B: gl.constexpr,
    NUM_BUFFERS: gl.constexpr,
    NUM_WARPS: gl.constexpr,
):
    a_desc = tma.make_tensor_descriptor(
        a_ptr, [M, K], [stride_am, 1], [BLOCK_M, BLOCK_K], A_LAYOUT
    )
    b_desc = tma.make_tensor_descriptor(
        b_ptr,
        [N, K] if TRANS_B else [K, N],
        [stride_bk, 1],
        B_SHAPE,
        B_LAYOUT,
    )
    c_desc = tma.make_tensor_descriptor(
        c_ptr, [M, N], [stride_cm, 1], [BLOCK_M, BLOCK_N], C_LAYOUT
    )

    a_bufs = gl.allocate_shared_memory(
        DTYPE, [NUM_BUFFERS, BLOCK_M, BLOCK_K], A_LAYOUT
    )
    b_bufs = gl.allocate_shared_memory(DTYPE, [NUM_BUFFERS] + B_SHAPE, B_LAYOUT)

    pid_m = gl.program_id(0)
    pid_n = gl.program_id(1)
    off_m = pid_m * BLOCK_M
    off_n = pid_n * BLOCK_N

    mma_layout: gl.constexpr = pick_wgmma_layout(DTYPE, BLOCK_M, BLOCK_N, NUM_WARPS)
    acc = warpgroup_mma_init(
        gl.zeros((BLOCK_M, BLOCK_N), dtype=gl.float32, layout=mma_layout)
    )

    bars = gl.allocate_shared_memory(
        gl.int64, [NUM_BUFFERS, 1], mbarrier.MBarrierLayout()
    )
    for i in gl.static_range(NUM_BUFFERS):
        mbarrier.init(bars.index(i), count=1)
    idx = 0
    phase = 0

    for k in range(0, K, BLOCK_K):
        a = a_bufs.index(idx)
        b = b_bufs.index(idx)
        bar = bars.index(idx)
        mbarrier.expect(bar, a_desc.block_type.nbytes + b_desc.block_type.nbytes)
        tma.async_copy_global_to_shared(a_desc, [off_m, k], bar, a)
        tma.async_copy_global_to_shared(
            b_desc, [off_n, k] if TRANS_B else [k, off_n], bar, b
        )
        mbarrier.wait(bar, phase=phase)

        if TRANS_B:
            b = b.permute((1, 0))
        acc = warpgroup_mma_wait(num_outstanding=0, deps=(acc,))
        acc = warpgroup_mma(a, b, acc, is_async=True)

        idx += 1
        if idx == NUM_BUFFERS:
            idx = 0
            phase ^= 1

    acc = warpgroup_mma_wait(num_outstanding=0, deps=(acc,))
    for i in gl.static_range(NUM_BUFFERS):
        mbarrier.invalidate(bars.index(i))

    c_smem = gl.allocate_shared_memory(DTYPE, [BLOCK_M, BLOCK_N], C_LAYOUT)
    c_smem.store(acc.to(DTYPE))
    fence_async_shared()
    tma.async_copy_shared_to_global(c_desc, [off_m, off_n], c_smem)
    tma.store_wait(pendings=0)

# config = {"BLOCK_K": 32, "BLOCK_M": 64, "BLOCK_N": 128, "arch": "sm_90", "dtype": "fp8e4m3", "num_buffers": 2, "num_warps": 4, "trans_b": 1}
# arch = sm_90


// ===== COMPILED SASS (sm_90a) =====

	.target	sm_90a

	.elftype	@"ET_EXEC"


//--------------------- .note.nv.tkinfo           --------------------------
	.section	.note.nv.tkinfo,"",@"SHT_NOTE"
	.sectionflags	@"SHF_NOTE_NV_TKINFO"
	.tkinfo
        /*0018*/ 	.word	0x00000002
        /*0030*/ 	.string	""
        /*0030*/ 	.string	"ptxas"
        /*0030*/ 	.string	"Cuda compilation tools, release 13.0, V13.0.88"
        /*0030*/ 	.string	"Build cuda_13.0.r13.0/compiler.36424714_0"
        /*0030*/ 	.string	"-v  -suppress-debug-info  -lineinfo  -arch sm_90a "



//--------------------- .note.nv.cuinfo           --------------------------
	.section	.note.nv.cuinfo,"",@"SHT_NOTE"
	.sectionflags	@"SHF_NOTE_NV_CUINFO"
        /*0018*/ 	.short	0x0002
        /*001a*/ 	.short	0x005a
        /*001c*/ 	.short	0x0082
	.zero		2


//--------------------- .nv.info                  --------------------------
	.section	.nv.info,"",@"SHT_CUDA_INFO"
	.align	4


	//----- nvinfo : EIATTR_REGCOUNT
	.align		4
        /*0000*/ 	.byte	0x04, 0x2f
        /*0002*/ 	.short	(.L_1 - .L_0)
	.align		4
.L_0:
        /*0004*/ 	.word	index@(gluon_wgmma)
        /*0008*/ 	.word	0x0000005a


	//----- nvinfo : EIATTR_FRAME_SIZE
	.align		4
.L_1:
        /*000c*/ 	.byte	0x04, 0x11
        /*000e*/ 	.short	(.L_3 - .L_2)
	.align		4
.L_2:
        /*0010*/ 	.word	index@(gluon_wgmma)
        /*0014*/ 	.word	0x00000000


	//----- nvinfo : EIATTR_MIN_STACK_SIZE
	.align		4
.L_3:
        /*0018*/ 	.byte	0x04, 0x12
        /*001a*/ 	.short	(.L_5 - .L_4)
	.align		4
.L_4:
        /*001c*/ 	.word	index@(gluon_wgmma)
        /*0020*/ 	.word	0x00000000
.L_5:


//--------------------- .nv.compat                --------------------------
	.section	.nv.compat,"",@"SHT_CUDA_COMPAT_INFO"
	.align	4
        /*0000*/ 	.byte	0x02, 0x09, 0x01, 0x00, 0x02, 0x02, 0x04, 0x00, 0x02, 0x05, 0x05, 0x00, 0x03, 0x07, 0x01, 0x01
        /*0010*/ 	.byte	0x02, 0x03, 0x03, 0x00, 0x02, 0x06, 0x01, 0x00, 0x04, 0x0b, 0x08, 0x00, 0x00, 0x00, 0x00, 0x00
        /*0020*/ 	.byte	0x00, 0x00, 0x00, 0x00


//--------------------- .nv.info.gluon_wgmma      --------------------------
	.section	.nv.info.gluon_wgmma,"",@"SHT_CUDA_INFO"
	.sectionflags	@""
	.align	4


	//----- nvinfo : EIATTR_CUDA_API_VERSION
	.align		4
        /*0000*/ 	.byte	0x04, 0x37
        /*0002*/ 	.short	(.L_7 - .L_6)
.L_6:
        /*0004*/ 	.word	0x00000082


	//----- nvinfo : EIATTR_KPARAM_INFO
	.align		4
.L_7:
        /*0008*/ 	.byte	0x04, 0x17
        /*000a*/ 	.short	(.L_9 - .L_8)
.L_8:
        /*000c*/ 	.word	0x00000000
        /*0010*/ 	.short	0x000a
        /*0012*/ 	.short	0x0048
        /*0014*/ 	.byte	0x00, 0xf4, 0x21, 0x00


	//----- nvinfo : EIATTR_KPARAM_INFO
	.align		4
.L_9:
        /*0018*/ 	.byte	0x04, 0x17
        /*001a*/ 	.short	(.L_11 - .L_10)
.L_10:
        /*001c*/ 	.word	0x00000000
        /*0020*/ 	.short	0x0009
        /*0022*/ 	.short	0x0040
        /*0024*/ 	.byte	0x00, 0xf4, 0x21, 0x00


	//----- nvinfo : EIATTR_KPARAM_INFO
	.align		4
.L_11:
        /*0028*/ 	.byte	0x04, 0x17
        /*002a*/ 	.short	(.L_13 - .L_12)
.L_12:
        /*002c*/ 	.word	0x00000000
        /*0030*/ 	.short	0x0008
        /*0032*/ 	.short	0x0038
        /*0034*/ 	.byte	0x00, 0xf0, 0x21, 0x00


	//----- nvinfo : EIATTR_KPARAM_INFO
	.align		4
.L_13:
        /*0038*/ 	.byte	0x04, 0x17
        /*003a*/ 	.short	(.L_15 - .L_14)
.L_14:
        /*003c*/ 	.word	0x00000000
        /*0040*/ 	.short	0x0007
        /*0042*/ 	.short	0x0030
        /*0044*/ 	.byte	0x00, 0xf0, 0x21, 0x00


	//----- nvinfo : EIATTR_KPARAM_INFO
	.align		4
.L_15:
        /*0048*/ 	.byte	0x04, 0x17
        /*004a*/ 	.short	(.L_17 - .L_16)
.L_16:
        /*004c*/ 	.word	0x00000000
        /*0050*/ 	.short	0x0006
        /*0052*/ 	.short	0x0028
        /*0054*/ 	.byte	0x00, 0xf0, 0x21, 0x00


	//----- nvinfo : EIATTR_KPARAM_INFO
	.align		4
.L_17:
        /*0058*/ 	.byte	0x04, 0x17
        /*005a*/ 	.short	(.L_19 - .L_18)
.L_18:
        /*005c*/ 	.word	0x00000000
        /*0060*/ 	.short	0x0005
        /*0062*/ 	.short	0x0020
        /*0064*/ 	.byte	0x00, 0xf0, 0x11, 0x00


	//----- nvinfo : EIATTR_KPARAM_INFO
	.align		4
.L_19:
        /*0068*/ 	.byte	0x04, 0x17
        /*006a*/ 	.short	(.L_21 - .L_20)
.L_20:
        /*006c*/ 	.word	0x00000000
        /*0070*/ 	.short	0x0004
        /*0072*/ 	.short	0x001c
        /*0074*/ 	.byte	0x00, 0xf0, 0x11, 0x00


	//----- nvinfo : EIATTR_KPARAM_INFO
	.align		4
.L_21:
        /*0078*/ 	.byte	0x04, 0x17
        /*007a*/ 	.short	(.L_23 - .L_22)
.L_22:
        /*007c*/ 	.word	0x00000000
        /*0080*/ 	.short	0x0003
        /*0082*/ 	.short	0x0018
        /*0084*/ 	.byte	0x00, 0xf0, 0x11, 0x00


	//----- nvinfo : EIATTR_KPARAM_INFO
	.align		4
.L_23:
        /*0088*/ 	.byte	0x04, 0x17
        /*008a*/ 	.short	(.L_25 - .L_24)
.L_24:
        /*008c*/ 	.word	0x00000000
        /*0090*/ 	.short	0x0002
        /*0092*/ 	.short	0x0010
        /*0094*/ 	.byte	0x00, 0xf4, 0x21, 0x00


	//----- nvinfo : EIATTR_KPARAM_INFO
	.align		4
.L_25:
        /*0098*/ 	.byte	0x04, 0x17
        /*009a*/ 	.short	(.L_27 - .L_26)
.L_26:
        /*009c*/ 	.word	0x00000000
        /*00a0*/ 	.short	0x0001
        /*00a2*/ 	.short	0x0008
        /*00a4*/ 	.byte	0x00, 0xf4, 0x21, 0x00


	//----- nvinfo : EIATTR_KPARAM_INFO
	.align		4
.L_27:
        /*00a8*/ 	.byte	0x04, 0x17
        /*00aa*/ 	.short	(.L_29 - .L_28)
.L_28:
        /*00ac*/ 	.word	0x00000000
        /*00b0*/ 	.short	0x0000
        /*00b2*/ 	.short	0x0000
        /*00b4*/ 	.byte	0x00, 0xf4, 0x21, 0x00


	//----- nvinfo : EIATTR_SPARSE_MMA_MASK
	.align		4
.L_29:
        /*00b8*/ 	.byte	0x03, 0x50
        /*00ba*/ 	.short	0x0000


	//----- nvinfo : EIATTR_MAXREG_COUNT
	.align		4
        /*00bc*/ 	.byte	0x03, 0x1b
        /*00be*/ 	.short	0x00ff


	//----- nvinfo : EIATTR_NUM_BARRIERS
	.align		4
        /*00c0*/ 	.byte	0x02, 0x4c
        /*00c2*/ 	.byte	0x01
	.zero		1


	//----- nvinfo : EIATTR_MERCURY_ISA_VERSION
	.align		4
        /*00c4*/ 	.byte	0x03, 0x5f
        /*00c6*/ 	.short	0x0101


	//----- nvinfo : EIATTR_INT_WARP_WIDE_INSTR_OFFSETS
	.align		4
        /*00c8*/ 	.byte	0x04, 0x31
        /*00ca*/ 	.short	(.L_31 - .L_30)


	//   ....[0]....
.L_30:
        /*00cc*/ 	.word	0x000013d0


	//   ....[1]....
        /*00d0*/ 	.word	0x000013f0


	//   ....[2]....
        /*00d4*/ 	.word	0x000014a0


	//   ....[3]....
        /*00d8*/ 	.word	0x00001830


	//   ....[4]....
        /*00dc*/ 	.word	0x00001840


	//   ....[5]....
        /*00e0*/ 	.word	0x000018b0


	//   ....[6]....
        /*00e4*/ 	.word	0x000018c0


	//   ....[7]....
        /*00e8*/ 	.word	0x00001c90


	//   ....[8]....
        /*00ec*/ 	.word	0x00001cb0


	//----- nvinfo : EIATTR_COOP_GROUP_MASK_REGIDS
	.align		4
.L_31:
        /*00f0*/ 	.byte	0x04, 0x29
        /*00f2*/ 	.short	(.L_33 - .L_32)


	//   ....[0]....
.L_32:
        /*00f4*/ 	.word	0xffffffff


	//   ....[1]....
        /*00f8*/ 	.word	0xffffffff


	//   ....[2]....
        /*00fc*/ 	.word	0xffffffff


	//----- nvinfo : EIATTR_COOP_GROUP_INSTR_OFFSETS
	.align		4
.L_33:
        /*0100*/ 	.byte	0x04, 0x28
        /*0102*/ 	.short	(.L_35 - .L_34)


	//   ....[0]....
.L_34:
        /*0104*/ 	.word	0x00000140


	//   ....[1]....
        /*0108*/ 	.word	0x00000700


	//   ....[2]....
        /*010c*/ 	.word	0x00000cf0


	//----- nvinfo : EIATTR_MBARRIER_INSTR_OFFSETS
	.align		4
.L_35:
        /*0110*/ 	.byte	0x04, 0x39
        /*0112*/ 	.short	(.L_37 - .L_36)


	//   ....[0]....
.L_36:
        /*0114*/ 	.word	0x00001520
        /*0118*/ 	.word	0x000000ff
        /*011c*/ 	.word	0x00003000
        /*0120*/ 	.short	0x0100
        /*0122*/ 	.byte	0x08
	.zero		1


	//   ....[1]....
        /*0124*/ 	.word	0x00001540
        /*0128*/ 	.word	0x000000ff
        /*012c*/ 	.word	0x00003008
        /*0130*/ 	.short	0x0100
        /*0132*/ 	.byte	0x08
	.zero		1


	//   ....[2]....
        /*0134*/ 	.word	0x00001970
        /*0138*/ 	.word	0x000000ff
        /*013c*/ 	.word	0x00003000
        /*0140*/ 	.short	0x010a
        /*0142*/ 	.byte	0x09
	.zero		1


	//   ....[3]....
        /*0144*/ 	.word	0x00001c00
        /*0148*/ 	.word	0x000000ff
        /*014c*/ 	.word	0x00003000
        /*0150*/ 	.short	0x0108
        /*0152*/ 	.byte	0x08
	.zero		1


	//   ....[4]....
        /*0154*/ 	.word	0x00001d20
        /*0158*/ 	.word	0x000000ff
        /*015c*/ 	.word	0x00003008
        /*0160*/ 	.short	0x0108
        /*0162*/ 	.byte	0x08
	.zero		1


	//   ....[5]....
        /*0164*/ 	.word	0x000020f0
        /*0168*/ 	.word	0x000000ff
        /*016c*/ 	.word	0x00003000
        /*0170*/ 	.short	0x010a
        /*0172*/ 	.byte	0x09
	.zero		1


	//----- nvinfo : EIATTR_NUM_MBARRIERS
	.align		4
.L_37:
        /*0174*/ 	.byte	0x03, 0x38
        /*0176*/ 	.short	0x0002


	//----- nvinfo : EIATTR_EXIT_INSTR_OFFSETS
	.align		4
        /*0178*/ 	.byte	0x04, 0x1c
        /*017a*/ 	.short	(.L_39 - .L_38)


	//   ....[0]....
.L_38:
        /*017c*/ 	.word	0x000020e0


	//----- nvinfo : EIATTR_REQNTID
	.align		4
.L_39:
        /*0180*/ 	.byte	0x04, 0x10
        /*0182*/ 	.short	(.L_41 - .L_40)
.L_40:
        /*0184*/ 	.word	0x00000080
        /*0188*/ 	.word	0x00000001
        /*018c*/ 	.word	0x00000001


	//----- nvinfo : EIATTR_CRS_STACK_SIZE
	.align		4
.L_41:
        /*0190*/ 	.byte	0x04, 0x1e
        /*0192*/ 	.short	(.L_43 - .L_42)
.L_42:
        /*0194*/ 	.word	0x00000000


	//----- nvinfo : EIATTR_CBANK_PARAM_SIZE
	.align		4
.L_43:
        /*0198*/ 	.byte	0x03, 0x19
        /*019a*/ 	.short	0x0050


	//----- nvinfo : EIATTR_PARAM_CBANK
	.align		4
        /*019c*/ 	.byte	0x04, 0x0a
        /*019e*/ 	.short	(.L_45 - .L_44)
	.align		4
.L_44:
        /*01a0*/ 	.word	index@(.nv.constant0.gluon_wgmma)
        /*01a4*/ 	.short	0x0210
        /*01a6*/ 	.short	0x0050


	//----- nvinfo : EIATTR_SW_WAR
	.align		4
.L_45:
        /*01a8*/ 	.byte	0x04, 0x36
        /*01aa*/ 	.short	(.L_47 - .L_46)
.L_46:
        /*01ac*/ 	.word	0x00000008
.L_47:


//--------------------- .nv.callgraph             --------------------------
	.section	.nv.callgraph,"",@"SHT_CUDA_CALLGRAPH"
	.align	4
	.sectionentsize	8
	.align		4
        /*0000*/ 	.word	0x00000000
	.align		4
        /*0004*/ 	.word	0xffffffff
	.align		4
        /*0008*/ 	.word	0x00000000
	.align		4
        /*000c*/ 	.word	0xfffffffe
	.align		4
        /*0010*/ 	.word	0x00000000
	.align		4
        /*0014*/ 	.word	0xfffffffd
	.align		4
        /*0018*/ 	.word	0x00000000
	.align		4
        /*001c*/ 	.word	0xfffffffc


//--------------------- .text.gluon_wgmma         --------------------------
	.section	.text.gluon_wgmma,"ax",@progbits
	.align	128
        .global         gluon_wgmma
        .type           gluon_wgmma,@function
        .size           gluon_wgmma,(.L_x_53 - gluon_wgmma)
        .other          gluon_wgmma,@"STO_CUDA_ENTRY STV_DEFAULT"
gluon_wgmma:
.text.gluon_wgmma:
[----:B------:R-:W-:Y:S01]  /*0000*/  LDC R1, c[0x0][0x28] ;  /* 0x00000a00ff017b82 */ /* 0x000fe20000000800 */
[----:B------:R-:W1:Y:S07]  /*0010*/  S2R R0, SR_TID.X ;  /* 0x0000000000007919 */ /* 0x000e6e0000002100 */
[----:B------:R-:W2:Y:S01]  /*0020*/  S2UR UR4, SR_CgaCtaId ;  /* 0x00000000000479c3 */ /* 0x000ea20000008800 */
[----:B------:R-:W-:Y:S01]  /*0030*/  UMOV UR8, 0x400 ;  /* 0x0000040000087882 */ /* 0x000fe20000000000 */
[----:B------:R-:W-:Y:S01]  /*0040*/  ULDC UR6, c[0x0][0xc] ;  /* 0x0000030000067ab9 */ /* 0x000fe20000000800 */
[----:B------:R-:W-:Y:S01]  /*0050*/  ULDC.64 UR24, c[0x0][0x250] ;  /* 0x0000940000187ab9 */ /* 0x000fe20000000a00 */
[----:B------:R-:W-:Y:S04]  /*0060*/  BSSY B0, `(.L_x_0) ;  /* 0x000001e000007945 */ /* 0x000fe80003800000 */
[----:B------:R-:W3:Y:S08]  /*0070*/  LDC R12, c[0x0][0x230] ;  /* 0x00008c00ff0c7b82 */ /* 0x000ef00000000800 */
[----:B------:R-:W-:Y:S08]  /*0080*/  S2UR UR30, SR_CTAID.Y ;  /* 0x00000000001e79c3 */ /* 0x000ff00000002600 */
[----:B------:R-:W4:Y:S01]  /*0090*/  S2UR UR5, SR_CTAID.Z ;  /* 0x00000000000579c3 */ /* 0x000f220000002700 */
[----:B--2---:R-:W-:-:S03]  /*00a0*/  ULEA UR8, UR4, UR8, 0x18 ;  /* 0x0000000804087291 */ /* 0x004fc6000f8ec03f */
[----:B------:R-:W-:Y:S01]  /*00b0*/  ULDC UR4, c[0x0][0x10] ;  /* 0x0000040000047ab9 */ /* 0x000fe20000000800 */
[----:B-1----:R-:W-:-:S03]  /*00c0*/  LOP3.LUT R7, R0, 0x7f, RZ, 0xc0, !PT ;  /* 0x0000007f00077812 */ /* 0x002fc600078ec0ff */
[----:B------:R-:W1:Y:S01]  /*00d0*/  S2UR UR31, SR_CTAID.X ;  /* 0x00000000001f79c3 */ /* 0x000e620000002500 */
[----:B---3--:R-:W-:Y:S01]  /*00e0*/  VIADD R5, R12, 0xffffffff ;  /* 0xffffffff0c057836 */ /* 0x008fe20000000000 */
[C---:B------:R-:W-:Y:S02]  /*00f0*/  ISETP.GE.U32.AND P0, PT, R7.reuse, 0x20, PT ;  /* 0x000000200700780c */ /* 0x040fe40003f06070 */
[C---:B------:R-:W-:Y:S02]  /*0100*/  ISETP.NE.U32.AND P2, PT, R7.reuse, RZ, PT ;  /* 0x000000ff0700720c */ /* 0x040fe40003f45070 */
[----:B------:R-:W-:Y:S02]  /*0110*/  LEA R4, R7, UR8, 0x2 ;  /* 0x0000000807047c11 */ /* 0x000fe4000f8e10ff */
[----:B------:R-:W2:Y:S07]  /*0120*/  LDC R6, c[0x0][0x228] ;  /* 0x00008a00ff067b82 */ /* 0x000eae0000000800 */
[----:B------:R3:W-:Y:S01]  /*0130*/  @!P0 STS [R4], RZ ;  /* 0x000000ff04008388 */ /* 0x0007e20000000800 */
[----:B------:R-:W-:-:S03]  /*0140*/  NOP ;  /* 0x0000000000007918 */ /* 0x000fc60000000000 */
[----:B------:R3:W-:Y:S01]  /*0150*/  @!P2 STS [UR8+0x20], R5 ;  /* 0x00002005ff00a988 */ /* 0x0007e20008000808 */
[----:B----4-:R-:W-:-:S04]  /*0160*/  UIMAD UR4, UR5, UR4, UR30 ;  /* 0x00000004050472a4 */ /* 0x010fc8000f8e021e */
[----:B-1----:R-:W-:-:S04]  /*0170*/  UIMAD UR4, UR4, UR6, UR31 ;  /* 0x00000006040472a4 */ /* 0x002fc8000f8e021f */
[----:B------:R-:W-:Y:S01]  /*0180*/  UIMAD UR5, UR4, 0x180, URZ ;  /* 0x00000180040578a4 */ /* 0x000fe2000f8e023f */
[----:B--2---:R-:W-:Y:S02]  /*0190*/  VIADD R6, R6, 0xffffffff ;  /* 0xffffffff06067836 */ /* 0x004fe40000000000 */
[----:B------:R-:W-:Y:S01]  /*01a0*/  UMOV UR4, URZ ;  /* 0x0000003f00047c82 */ /* 0x000fe20008000000 */
[----:B------:R-:W-:-:S04]  /*01b0*/  UIADD3 UR28, UP0, UR5, UR24, URZ ;  /* 0x00000018051c7290 */ /* 0x000fc8000ff1e03f */
[----:B------:R-:W-:Y:S01]  /*01c0*/  ULEA.HI.X.SX32 UR29, UR5, UR25, 0x1, UP0 ;  /* 0x00000019051d7291 */ /* 0x000fe200080f0e3f */
[----:B---3--:R-:W-:Y:S11]  /*01d0*/  @P2 BRA `(.L_x_1) ;  /* 0x0000000000182947 */ /* 0x008ff60003800000 */
[----:B------:R-:W1:Y:S01]  /*01e0*/  LDS R2, [UR8+0x8] ;  /* 0x00000808ff027984 */ /* 0x000e620008000800 */
[----:B------:R-:W2:Y:S01]  /*01f0*/  LDC.64 R8, c[0x0][0x210] ;  /* 0x00008400ff087b82 */ /* 0x000ea20000000a00 */
[----:B------:R-:W-:Y:S02]  /*0200*/  IMAD.MOV.U32 R3, RZ, RZ, 0x70 ;  /* 0x00000070ff037424 */ /* 0x000fe400078e00ff */
[----:B--2---:R2:W-:Y:S03]  /*0210*/  STS.64 [UR8], R8 ;  /* 0x00000008ff007988 */ /* 0x0045e60008000a08 */
[----:B-1----:R-:W-:-:S05]  /*0220*/  LOP3.LUT R2, R2, 0x10, R3, 0xd8, !PT ;  /* 0x0000001002027812 */ /* 0x002fca00078ed803 */
[----:B------:R2:W-:Y:S02]  /*0230*/  STS [UR8+0x8], R2 ;  /* 0x00000802ff007988 */ /* 0x0005e40008000808 */
.L_x_1:
[----:B------:R-:W-:Y:S05]  /*0240*/  BSYNC B0 ;  /* 0x0000000000007941 */ /* 0x000fea0003800000 */
.L_x_0:
[----:B------:R-:W-:Y:S04]  /*0250*/  BSSY B0, `(.L_x_2) ;  /* 0x000000a000007945 */ /* 0x000fe80003800000 */
[----:B------:R-:W-:Y:S05]  /*0260*/  @P2 BRA `(.L_x_3) ;  /* 0x0000000000202947 */ /* 0x000fea0003800000 */
[----:B--2---:R-:W1:Y:S01]  /*0270*/  LDS R2, [UR8+0x34] ;  /* 0x00003408ff027984 */ /* 0x004e620008000800 */
[----:B------:R-:W-:Y:S02]  /*0280*/  IMAD.MOV.U32 R3, RZ, RZ, 0x1f000000 ;  /* 0x1f000000ff037424 */ /* 0x000fe400078e00ff */
[----:B------:R-:W-:Y:S01]  /*0290*/  @!P2 IMAD.MOV.U32 R8, RZ, RZ, 0x3f ;  /* 0x0000003fff08a424 */ /* 0x000fe200078e00ff */
[----:B------:R-:W2:Y:S02]  /*02a0*/  @!P2 LDS R9, [UR8+0x38] ;  /* 0x00003808ff09a984 */ /* 0x000ea40008000800 */
[----:B-1----:R-:W-:Y:S02]  /*02b0*/  LOP3.LUT R2, R2, 0xff000000, R3, 0xb8, !PT ;  /* 0xff00000002027812 */ /* 0x002fe400078eb803 */
[----:B--2---:R-:W-:-:S03]  /*02c0*/  @!P2 LOP3.LUT R3, R9, 0xff, R8, 0xb8, !PT ;  /* 0x000000ff0903a812 */ /* 0x004fc600078eb808 */
[----:B------:R1:W-:Y:S04]  /*02d0*/  STS [UR8+0x34], R2 ;  /* 0x00003402ff007988 */ /* 0x0003e80008000808 */
[----:B------:R1:W-:Y:S02]  /*02e0*/  @!P2 STS [UR8+0x38], R3 ;  /* 0x00003803ff00a988 */ /* 0x0003e40008000808 */
.L_x_3:
[----:B------:R-:W-:Y:S05]  /*02f0*/  BSYNC B0 ;  /* 0x0000000000007941 */ /* 0x000fea0003800000 */
.L_x_2:
[----:B------:R-:W-:Y:S04]  /*0300*/  BSSY B0, `(.L_x_4) ;  /* 0x000000a000007945 */ /* 0x000fe80003800000 */
[----:B------:R-:W-:Y:S05]  /*0310*/  @P2 BRA `(.L_x_5) ;  /* 0x0000000000202947 */ /* 0x000fea0003800000 */
[----:B-12---:R-:W1:Y:S01]  /*0320*/  LDS R2, [UR8+0x1c] ;  /* 0x00001c08ff027984 */ /* 0x006e620008000800 */
[----:B------:R-:W2:Y:S03]  /*0330*/  LDC.64 R10, c[0x0][0x238] ;  /* 0x00008e00ff0a7b82 */ /* 0x000ea60000000a00 */
[----:B------:R3:W-:Y:S01]  /*0340*/  STS [UR8+0x24], R6 ;  /* 0x00002406ff007988 */ /* 0x0007e20008000808 */
[--C-:B--2---:R-:W-:Y:S02]  /*0350*/  SHF.R.U32.HI R9, RZ, 0x4, R11.reuse ;  /* 0x00000004ff097819 */ /* 0x104fe4000001160b */
[----:B------:R-:W-:-:S05]  /*0360*/  SHF.R.U64 R3, R10, 0x4, R11 ;  /* 0x000000040a037819 */ /* 0x000fca000000120b */
[----:B------:R3:W-:Y:S01]  /*0370*/  STS [UR8+0xc], R3 ;  /* 0x00000c03ff007988 */ /* 0x0007e20008000808 */
[----:B-1----:R-:W-:-:S05]  /*0380*/  LOP3.LUT R2, R2, 0xf, R9, 0xb8, !PT ;  /* 0x0000000f02027812 */ /* 0x002fca00078eb809 */
[----:B------:R3:W-:Y:S02]  /*0390*/  STS [UR8+0x1c], R2 ;  /* 0x00001c02ff007988 */ /* 0x0007e40008000808 */
.L_x_5:
[----:B------:R-:W-:Y:S05]  /*03a0*/  BSYNC B0 ;  /* 0x0000000000007941 */ /* 0x000fea0003800000 */
.L_x_4:
[----:B------:R-:W-:Y:S04]  /*03b0*/  BSSY B1, `(.L_x_6) ;  /* 0x000001d000017945 */ /* 0x000fe80003800000 */
[----:B------:R-:W-:Y:S04]  /*03c0*/  BSSY B0, `(.L_x_7) ;  /* 0x0000018000007945 */ /* 0x000fe80003800000 */
[----:B------:R-:W-:Y:S05]  /*03d0*/  @P2 BRA `(.L_x_8) ;  /* 0x00000000001c2947 */ /* 0x000fea0003800000 */
[----:B-123--:R-:W1:Y:S02]  /*03e0*/  LDS R2, [UR8+0x34] ;  /* 0x00003408ff027984 */ /* 0x00ee640008000800 */
[----:B-1----:R-:W-:-:S05]  /*03f0*/  LOP3.LUT R2, R2, 0x7, RZ, 0xb8, !PT ;  /* 0x0000000702027812 */ /* 0x002fca00078eb8ff */
[----:B------:R1:W-:Y:S01]  /*0400*/  STS [UR8+0x34], R2 ;  /* 0x00003402ff007988 */ /* 0x0003e20008000808 */
[----:B------:R-:W-:Y:S05]  /*0410*/  @P2 BRA `(.L_x_9) ;  /* 0x00000000001c2947 */ /* 0x000fea0003800000 */
[----:B-1----:R-:W1:Y:S02]  /*0420*/  LDS R2, [UR8+0x34] ;  /* 0x00003408ff027984 */ /* 0x002e640008000800 */
[----:B-1----:R-:W-:-:S05]  /*0430*/  LOP3.LUT R2, R2, 0x38, RZ, 0xb8, !PT ;  /* 0x0000003802027812 */ /* 0x002fca00078eb8ff */
[----:B------:R4:W-:Y:S02]  /*0440*/  STS [UR8+0x34], R2 ;  /* 0x00003402ff007988 */ /* 0x0009e40008000808 */
.L_x_8:
[----:B------:R-:W-:Y:S05]  /*0450*/  @P2 BRA `(.L_x_10) ;  /* 0x00000000001c2947 */ /* 0x000fea0003800000 */
[----:B-1234-:R-:W1:Y:S02]  /*0460*/  LDS R2, [UR8+0x8] ;  /* 0x00000808ff027984 */ /* 0x01ee640008000800 */
[----:B-1----:R-:W-:-:S05]  /*0470*/  LOP3.LUT R2, R2, 0x780, RZ, 0xb8, !PT ;  /* 0x0000078002027812 */ /* 0x002fca00078eb8ff */
[----:B------:R2:W-:Y:S02]  /*0480*/  STS [UR8+0x8], R2 ;  /* 0x00000802ff007988 */ /* 0x0005e40008000808 */
.L_x_9:
[----:B------:R-:W-:Y:S05]  /*0490*/  @P2 BRA `(.L_x_11) ;  /* 0x0000000000282947 */ /* 0x000fea0003800000 */
[----:B-12---:R-:W1:Y:S02]  /*04a0*/  LDS R2, [UR8+0x8] ;  /* 0x00000808ff027984 */ /* 0x006e640008000800 */
[----:B-1----:R-:W-:-:S05]  /*04b0*/  LOP3.LUT R2, R2, 0x1800, RZ, 0xb8, !PT ;  /* 0x0000180002027812 */ /* 0x002fca00078eb8ff */
[----:B------:R5:W-:Y:S02]  /*04c0*/  STS [UR8+0x8], R2 ;  /* 0x00000802ff007988 */ /* 0x000be40008000808 */
.L_x_10:
[----:B------:R-:W-:Y:S05]  /*04d0*/  @P2 BREAK B0 ;  /* 0x0000000000002942 */ /* 0x000fea0003800000 */
[----:B------:R-:W-:Y:S05]  /*04e0*/  @P2 BRA `(.L_x_12) ;  /* 0x0000000000242947 */ /* 0x000fea0003800000 */
[----:B-1-3--:R-:W1:Y:S01]  /*04f0*/  LDS R3, [UR8+0x8] ;  /* 0x00000808ff037984 */ /* 0x00ae620008000800 */
[----:B--2-45:R-:W-:-:S05]  /*0500*/  IMAD.MOV.U32 R2, RZ, RZ, 0x6000 ;  /* 0x00006000ff027424 */ /* 0x034fca00078e00ff */
[----:B-1----:R-:W-:-:S04]  /*0510*/  LOP3.LUT R2, R3, 0x2000, R2, 0xd8, !PT ;  /* 0x0000200003027812 */ /* 0x002fc800078ed802 */
[----:B------:R-:W-:-:S05]  /*0520*/  LOP3.LUT R2, R2, 0x400000, RZ, 0xb8, !PT ;  /* 0x0040000002027812 */ /* 0x000fca00078eb8ff */
[----:B------:R3:W-:Y:S02]  /*0530*/  STS [UR8+0x8], R2 ;  /* 0x00000802ff007988 */ /* 0x0007e40008000808 */
.L_x_11:
[----:B------:R-:W-:Y:S05]  /*0540*/  BSYNC B0 ;  /* 0x0000000000007941 */ /* 0x000fea0003800000 */
.L_x_7:
[----:B-123--:R-:W1:Y:S02]  /*0550*/  @!P2 LDS R2, [UR8+0x8] ;  /* 0x00000808ff02a984 */ /* 0x00ee640008000800 */
[----:B-1----:R-:W-:-:S05]  /*0560*/  @!P2 LOP3.LUT R2, R2, 0x8000, RZ, 0xb8, !PT ;  /* 0x000080000202a812 */ /* 0x002fca00078eb8ff */
[----:B------:R1:W-:Y:S02]  /*0570*/  @!P2 STS [UR8+0x8], R2 ;  /* 0x00000802ff00a988 */ /* 0x0003e40008000808 */
.L_x_12:
[----:B------:R-:W-:Y:S05]  /*0580*/  BSYNC B1 ;  /* 0x0000000000017941 */ /* 0x000fea0003800000 */
.L_x_6:
[----:B------:R-:W-:Y:S05]  /*0590*/  WARPSYNC.ALL ;  /* 0x0000000000007948 */ /* 0x000fea0003800000 */
[----:B------:R-:W-:Y:S05]  /*05a0*/  @P0 BRA `(.L_x_13) ;  /* 0x0000000000300947 */ /* 0x000fea0003800000 */
[----:B-12345:R-:W1:Y:S01]  /*05b0*/  S2R R2, SR_LANEID ;  /* 0x0000000000027919 */ /* 0x03ee620000000000 */
[----:B------:R-:W-:Y:S05]  /*05c0*/  WARPSYNC.ALL ;  /* 0x0000000000007948 */ /* 0x000fea0003800000 */
[----:B-1----:R-:W-:-:S05]  /*05d0*/  IMAD.SHL.U32 R8, R2, 0x4, RZ ;  /* 0x0000000402087824 */ /* 0x002fca00078e00ff */
[----:B------:R-:W1:Y:S01]  /*05e0*/  LDS R9, [R8+UR8] ;  /* 0x0000000808097984 */ /* 0x000e620008000800 */
[----:B------:R-:W-:Y:S01]  /*05f0*/  IADD3 R2, P1, R8, UR28, RZ ;  /* 0x0000001c08027c10 */ /* 0x000fe2000ff3e0ff */
[----:B------:R-:W-:-:S04]  /*0600*/  UMOV UR6, UR28 ;  /* 0x0000001c00067c82 */ /* 0x000fc80008000000 */
[----:B------:R-:W-:Y:S01]  /*0610*/  IMAD.X R3, RZ, RZ, UR29, P1 ;  /* 0x0000001dff037e24 */ /* 0x000fe200088e06ff */
[----:B------:R-:W-:-:S04]  /*0620*/  UMOV UR7, UR29 ;  /* 0x0000001d00077c82 */ /* 0x000fc80008000000 */
[----:B-1----:R1:W2:Y:S01]  /*0630*/  ATOMG.E.EXCH.STRONG.GPU PT, RZ, [R2], R9 ;  /* 0x0000000902ff73a8 */ /* 0x0022a200041ee100 */
[----:B------:R-:W-:-:S04]  /*0640*/  DEPBAR {5,4,3,2,1,0} ;  /* 0x0000003f0000791a */ /* 0x000fc80000000000 */
[----:B------:R1:W-:Y:S01]  /*0650*/  UTMACCTL.IV [UR6] ;  /* 0x00000000060079b9 */ /* 0x0003e20008000000 */
[----:B------:R-:W-:Y:S01]  /*0660*/  NOP ;  /* 0x0000000000007918 */ /* 0x000fe20000000000 */
.L_x_13:
[----:B------:R-:W-:Y:S05]  /*0670*/  @P0 BRA `(.L_x_14) ;  /* 0x00000000000c0947 */ /* 0x000fea0003800000 */
[----:B------:R0:W-:Y:S01]  /*0680*/  UTMACMDFLUSH ;  /* 0x00000000000079b7 */ /* 0x0001e20000000000 */
[----:B------:R-:W-:Y:S05]  /*0690*/  @P0 BRA `(.L_x_14) ;  /* 0x0000000000040947 */ /* 0x000fea0003800000 */
[----:B------:R-:W-:-:S04]  /*06a0*/  DEPBAR.LE SB0, 0x0 ;  /* 0x000080000000791a */ /* 0x000fc80000000000 */
.L_x_14:
[----:B------:R-:W-:Y:S05]  /*06b0*/  WARPSYNC.ALL ;  /* 0x0000000000007948 */ /* 0x000fea0003800000 */
[----:B--2---:R-:W-:Y:S06]  /*06c0*/  BAR.SYNC.DEFER_BLOCKING 0x0 ;  /* 0x0000000000007b1d */ /* 0x004fec0000010000 */
[----:B------:R-:W-:Y:S02]  /*06d0*/  BSSY B1, `(.L_x_15) ;  /* 0x000000b000017945 */ /* 0x000fe40003800000 */
[----:B------:R-:W-:Y:S06]  /*06e0*/  BAR.SYNC.DEFER_BLOCKING 0x0 ;  /* 0x0000000000007b1d */ /* 0x000fec0000010000 */
[----:B------:R2:W-:Y:S01]  /*06f0*/  @!P0 STS [R4], RZ ;  /* 0x000000ff04008388 */ /* 0x0005e20000000800 */
[----:B------:R-:W-:Y:S01]  /*0700*/  NOP ;  /* 0x0000000000007918 */ /* 0x000fe20000000000 */
[----:B------:R-:W-:Y:S05]  /*0710*/  @P2 BRA `(.L_x_16) ;  /* 0x0000000000182947 */ /* 0x000fea0003800000 */
[----:B-1-345:R-:W1:Y:S01]  /*0720*/  LDS R2, [UR8+0x8] ;  /* 0x00000808ff027984 */ /* 0x03ae620008000800 */
[----:B------:R-:W3:Y:S01]  /*0730*/  LDC.64 R8, c[0x0][0x218] ;  /* 0x00008600ff087b82 */ /* 0x000ee20000000a00 */
[----:B------:R-:W-:Y:S02]  /*0740*/  IMAD.MOV.U32 R3, RZ, RZ, 0x70 ;  /* 0x00000070ff037424 */ /* 0x000fe400078e00ff */
[----:B---3--:R3:W-:Y:S03]  /*0750*/  STS.64 [UR8], R8 ;  /* 0x00000008ff007988 */ /* 0x0087e60008000a08 */
[----:B-1----:R-:W-:-:S05]  /*0760*/  LOP3.LUT R2, R2, 0x10, R3, 0xd8, !PT ;  /* 0x0000001002027812 */ /* 0x002fca00078ed803 */
[----:B------:R3:W-:Y:S02]  /*0770*/  STS [UR8+0x8], R2 ;  /* 0x00000802ff007988 */ /* 0x0007e40008000808 */
.L_x_16:
[----:B-1----:R-:W-:Y:S05]  /*0780*/  BSYNC B1 ;  /* 0x0000000000017941 */ /* 0x002fea0003800000 */
.L_x_15:
[----:B------:R-:W-:Y:S04]  /*0790*/  BSSY B2, `(.L_x_17) ;  /* 0x000000f000027945 */ /* 0x000fe80003800000 */
[----:B------:R-:W-:Y:S04]  /*07a0*/  BSSY B1, `(.L_x_18) ;  /* 0x000000c000017945 */ /* 0x000fe80003800000 */
[----:B------:R-:W-:Y:S05]  /*07b0*/  @P2 BRA `(.L_x_19) ;  /* 0x0000000000282947 */ /* 0x000fea0003800000 */
[----:B---345:R-:W1:Y:S01]  /*07c0*/  LDS R2, [UR8+0x34] ;  /* 0x00003408ff027984 */ /* 0x038e620008000800 */
[----:B------:R-:W-:Y:S01]  /*07d0*/  IMAD.MOV.U32 R3, RZ, RZ, 0x1f000000 ;  /* 0x1f000000ff037424 */ /* 0x000fe200078e00ff */
[----:B------:R-:W-:Y:S05]  /*07e0*/  @P2 BREAK B1 ;  /* 0x0000000000012942 */ /* 0x000fea0003800000 */
[----:B-1----:R-:W-:-:S05]  /*07f0*/  LOP3.LUT R2, R2, 0xff000000, R3, 0xb8, !PT ;  /* 0xff00000002027812 */ /* 0x002fca00078eb803 */
[----:B------:R1:W-:Y:S01]  /*0800*/  STS [UR8+0x34], R2 ;  /* 0x00003402ff007988 */ /* 0x0003e20008000808 */
[----:B------:R-:W-:Y:S05]  /*0810*/  @P2 BRA `(.L_x_20) ;  /* 0x0000000000182947 */ /* 0x000fea0003800000 */
[----:B------:R-:W3:Y:S01]  /*0820*/  LDS R3, [UR8+0x38] ;  /* 0x00003808ff037984 */ /* 0x000ee20008000800 */
[----:B-1----:R-:W-:-:S05]  /*0830*/  IMAD.MOV.U32 R2, RZ, RZ, 0x7f ;  /* 0x0000007fff027424 */ /* 0x002fca00078e00ff */
[----:B---3--:R-:W-:-:S05]  /*0840*/  LOP3.LUT R2, R3, 0xff, R2, 0xb8, !PT ;  /* 0x000000ff03027812 */ /* 0x008fca00078eb802 */
[----:B------:R1:W-:Y:S02]  /*0850*/  STS [UR8+0x38], R2 ;  /* 0x00003802ff007988 */ /* 0x0003e40008000808 */
.L_x_19:
[----:B------:R-:W-:Y:S05]  /*0860*/  BSYNC B1 ;  /* 0x0000000000017941 */ /* 0x000fea0003800000 */
.L_x_18:
[----:B------:R1:W-:Y:S02]  /*0870*/  @!P2 STS [UR8+0x20], R5 ;  /* 0x00002005ff00a988 */ /* 0x0003e40008000808 */
.L_x_20:
[----:B------:R-:W-:Y:S05]  /*0880*/  BSYNC B2 ;  /* 0x0000000000027941 */ /* 0x000fea0003800000 */
.L_x_17:
[----:B------:R-:W-:Y:S05]  /*0890*/  WARPSYNC.ALL ;  /* 0x0000000000007948 */ /* 0x000fea0003800000 */
[----:B-1----:R-:W1:Y:S01]  /*08a0*/  LDC R5, c[0x0][0x22c] ;  /* 0x00008b00ff057b82 */ /* 0x002e620000000800 */
[----:B------:R-:W-:Y:S01]  /*08b0*/  BSSY B2, `(.L_x_21) ;  /* 0x000000b000027945 */ /* 0x000fe20003800000 */
[----:B-1----:R-:W-:-:S03]  /*08c0*/  VIADD R5, R5, 0xffffffff ;  /* 0xffffffff05057836 */ /* 0x002fc60000000000 */
[----:B------:R-:W-:Y:S05]  /*08d0*/  @P2 BRA `(.L_x_22) ;  /* 0x0000000000202947 */ /* 0x000fea0003800000 */
[----:B---345:R-:W1:Y:S01]  /*08e0*/  LDS R2, [UR8+0x1c] ;  /* 0x00001c08ff027984 */ /* 0x038e620008000800 */
[----:B------:R-:W3:Y:S03]  /*08f0*/  LDC.64 R10, c[0x0][0x240] ;  /* 0x00009000ff0a7b82 */ /* 0x000ee60000000a00 */
[----:B------:R4:W-:Y:S01]  /*0900*/  STS [UR8+0x24], R5 ;  /* 0x00002405ff007988 */ /* 0x0009e20008000808 */
[--C-:B---3--:R-:W-:Y:S02]  /*0910*/  SHF.R.U32.HI R9, RZ, 0x4, R11.reuse ;  /* 0x00000004ff097819 */ /* 0x108fe4000001160b */
[----:B------:R-:W-:-:S05]  /*0920*/  SHF.R.U64 R3, R10, 0x4, R11 ;  /* 0x000000040a037819 */ /* 0x000fca000000120b */
[----:B------:R4:W-:Y:S01]  /*0930*/  STS [UR8+0xc], R3 ;  /* 0x00000c03ff007988 */ /* 0x0009e20008000808 */
[----:B-1----:R-:W-:-:S05]  /*0940*/  LOP3.LUT R2, R2, 0xf, R9, 0xb8, !PT ;  /* 0x0000000f02027812 */ /* 0x002fca00078eb809 */
[----:B------:R4:W-:Y:S02]  /*0950*/  STS [UR8+0x1c], R2 ;  /* 0x00001c02ff007988 */ /* 0x0009e40008000808 */
.L_x_22:
[----:B------:R-:W-:Y:S05]  /*0960*/  BSYNC B2 ;  /* 0x0000000000027941 */ /* 0x000fea0003800000 */
.L_x_21:
[----:B------:R-:W-:Y:S04]  /*0970*/  BSSY B3, `(.L_x_23) ;  /* 0x000001d000037945 */ /* 0x000fe80003800000 */
[----:B------:R-:W-:Y:S04]  /*0980*/  BSSY B2, `(.L_x_24) ;  /* 0x0000018000027945 */ /* 0x000fe80003800000 */
[----:B------:R-:W-:Y:S05]  /*0990*/  @P2 BRA `(.L_x_25) ;  /* 0x00000000001c2947 */ /* 0x000fea0003800000 */
[----:B---345:R-:W1:Y:S02]  /*09a0*/  LDS R2, [UR8+0x34] ;  /* 0x00003408ff027984 */ /* 0x038e640008000800 */
[----:B-1----:R-:W-:-:S05]  /*09b0*/  LOP3.LUT R2, R2, 0x7, RZ, 0xb8, !PT ;  /* 0x0000000702027812 */ /* 0x002fca00078eb8ff */
[----:B------:R1:W-:Y:S01]  /*09c0*/  STS [UR8+0x34], R2 ;  /* 0x00003402ff007988 */ /* 0x0003e20008000808 */
[----:B------:R-:W-:Y:S05]  /*09d0*/  @P2 BRA `(.L_x_26) ;  /* 0x00000000001c2947 */ /* 0x000fea0003800000 */
[----:B-1----:R-:W1:Y:S02]  /*09e0*/  LDS R2, [UR8+0x34] ;  /* 0x00003408ff027984 */ /* 0x002e640008000800 */
[----:B-1----:R-:W-:-:S05]  /*09f0*/  LOP3.LUT R2, R2, 0x38, RZ, 0xb8, !PT ;  /* 0x0000003802027812 */ /* 0x002fca00078eb8ff */
[----:B------:R1:W-:Y:S02]  /*0a00*/  STS [UR8+0x34], R2 ;  /* 0x00003402ff007988 */ /* 0x0003e40008000808 */
.L_x_25:
[----:B------:R-:W-:Y:S05]  /*0a10*/  @P2 BRA `(.L_x_27) ;  /* 0x00000000001c2947 */ /* 0x000fea0003800000 */
[----:B-1-345:R-:W1:Y:S02]  /*0a20*/  LDS R2, [UR8+0x8] ;  /* 0x00000808ff027984 */ /* 0x03ae640008000800 */
[----:B-1----:R-:W-:-:S05]  /*0a30*/  LOP3.LUT R2, R2, 0x780, RZ, 0xb8, !PT ;  /* 0x0000078002027812 */ /* 0x002fca00078eb8ff */
[----:B------:R3:W-:Y:S02]  /*0a40*/  STS [UR8+0x8], R2 ;  /* 0x00000802ff007988 */ /* 0x0007e40008000808 */
.L_x_26:
[----:B------:R-:W-:Y:S05]  /*0a50*/  @P2 BRA `(.L_x_28) ;  /* 0x0000000000282947 */ /* 0x000fea0003800000 */
[----:B-1-3--:R-:W1:Y:S02]  /*0a60*/  LDS R2, [UR8+0x8] ;  /* 0x00000808ff027984 */ /* 0x00ae640008000800 */
[----:B-1----:R-:W-:-:S05]  /*0a70*/  LOP3.LUT R2, R2, 0x1800, RZ, 0xb8, !PT ;  /* 0x0000180002027812 */ /* 0x002fca00078eb8ff */
[----:B------:R1:W-:Y:S02]  /*0a80*/  STS [UR8+0x8], R2 ;  /* 0x00000802ff007988 */ /* 0x0003e40008000808 */
.L_x_27:
[----:B------:R-:W-:Y:S05]  /*0a90*/  @P2 BREAK B2 ;  /* 0x0000000000022942 */ /* 0x000fea0003800000 */
[----:B------:R-:W-:Y:S05]  /*0aa0*/  @P2 BRA `(.L_x_29) ;  /* 0x0000000000242947 */ /* 0x000fea0003800000 */
[----:B-1-345:R-:W1:Y:S01]  /*0ab0*/  LDS R2, [UR8+0x8] ;  /* 0x00000808ff027984 */ /* 0x03ae620008000800 */
[----:B------:R-:W-:-:S05]  /*0ac0*/  IMAD.MOV.U32 R3, RZ, RZ, 0x6000 ;  /* 0x00006000ff037424 */ /* 0x000fca00078e00ff */
[----:B-1----:R-:W-:-:S04]  /*0ad0*/  LOP3.LUT R2, R2, 0x2000, R3, 0xd8, !PT ;  /* 0x0000200002027812 */ /* 0x002fc800078ed803 */
[----:B------:R-:W-:-:S05]  /*0ae0*/  LOP3.LUT R2, R2, 0x400000, RZ, 0xb8, !PT ;  /* 0x0040000002027812 */ /* 0x000fca00078eb8ff */
[----:B------:R4:W-:Y:S02]  /*0af0*/  STS [UR8+0x8], R2 ;  /* 0x00000802ff007988 */ /* 0x0009e40008000808 */
.L_x_28:
[----:B------:R-:W-:Y:S05]  /*0b00*/  BSYNC B2 ;  /* 0x0000000000027941 */ /* 0x000fea0003800000 */
.L_x_24:
[----:B-1-34-:R-:W1:Y:S02]  /*0b10*/  @!P2 LDS R2, [UR8+0x8] ;  /* 0x00000808ff02a984 */ /* 0x01ae640008000800 */
[----:B-1----:R-:W-:-:S05]  /*0b20*/  @!P2 LOP3.LUT R2, R2, 0x8000, RZ, 0xb8, !PT ;  /* 0x000080000202a812 */ /* 0x002fca00078eb8ff */
[----:B------:R1:W-:Y:S02]  /*0b30*/  @!P2 STS [UR8+0x8], R2 ;  /* 0x00000802ff00a988 */ /* 0x0003e40008000808 */
.L_x_29:
[----:B------:R-:W-:Y:S05]  /*0b40*/  BSYNC B3 ;  /* 0x0000000000037941 */ /* 0x000fea0003800000 */
.L_x_23:
[----:B------:R-:W-:Y:S05]  /*0b50*/  WARPSYNC.ALL ;  /* 0x0000000000007948 */ /* 0x000fea0003800000 */
[----:B------:R-:W-:-:S04]  /*0b60*/  UIADD3 UR6, UR5, 0x80, URZ ;  /* 0x0000008005067890 */ /* 0x000fc8000fffe03f */
[----:B------:R-:W-:-:S04]  /*0b70*/  UIADD3 UR26, UP0, UR6, UR24, URZ ;  /* 0x00000018061a7290 */ /* 0x000fc8000ff1e03f */
[----:B------:R-:W-:Y:S01]  /*0b80*/  ULEA.HI.X.SX32 UR27, UR6, UR25, 0x1, UP0 ;  /* 0x00000019061b7291 */ /* 0x000fe200080f0e3f */
[----:B------:R-:W-:Y:S11]  /*0b90*/  @P0 BRA `(.L_x_30) ;  /* 0x0000000000300947 */ /* 0x000ff60003800000 */
[----:B-1-345:R-:W1:Y:S01]  /*0ba0*/  S2R R2, SR_LANEID ;  /* 0x0000000000027919 */ /* 0x03ae620000000000 */
[----:B------:R-:W-:Y:S05]  /*0bb0*/  WARPSYNC.ALL ;  /* 0x0000000000007948 */ /* 0x000fea0003800000 */
[----:B-1----:R-:W-:-:S05]  /*0bc0*/  IMAD.SHL.U32 R8, R2, 0x4, RZ ;  /* 0x0000000402087824 */ /* 0x002fca00078e00ff */
[----:B------:R-:W1:Y:S01]  /*0bd0*/  LDS R9, [R8+UR8] ;  /* 0x0000000808097984 */ /* 0x000e620008000800 */
[----:B------:R-:W-:Y:S01]  /*0be0*/  IADD3 R2, P1, R8, UR26, RZ ;  /* 0x0000001a08027c10 */ /* 0x000fe2000ff3e0ff */
[----:B------:R-:W-:-:S04]  /*0bf0*/  UMOV UR6, UR26 ;  /* 0x0000001a00067c82 */ /* 0x000fc80008000000 */
[----:B------:R-:W-:Y:S01]  /*0c00*/  IMAD.X R3, RZ, RZ, UR27, P1 ;  /* 0x0000001bff037e24 */ /* 0x000fe200088e06ff */
[----:B------:R-:W-:-:S04]  /*0c10*/  UMOV UR7, UR27 ;  /* 0x0000001b00077c82 */ /* 0x000fc80008000000 */
[----:B-1----:R1:W3:Y:S01]  /*0c20*/  ATOMG.E.EXCH.STRONG.GPU PT, RZ, [R2], R9 ;  /* 0x0000000902ff73a8 */ /* 0x0022e200041ee100 */
[----:B------:R-:W-:-:S04]  /*0c30*/  DEPBAR {5,4,3,2,1,0} ;  /* 0x0000003f0000791a */ /* 0x000fc80000000000 */
[----:B------:R1:W-:Y:S01]  /*0c40*/  UTMACCTL.IV [UR6] ;  /* 0x00000000060079b9 */ /* 0x0003e20008000000 */
[----:B------:R-:W-:Y:S01]  /*0c50*/  NOP ;  /* 0x0000000000007918 */ /* 0x000fe20000000000 */
.L_x_30:
[----:B------:R-:W-:Y:S05]  /*0c60*/  @P0 BRA `(.L_x_31) ;  /* 0x00000000000c0947 */ /* 0x000fea0003800000 */
[----:B------:R0:W-:Y:S01]  /*0c70*/  UTMACMDFLUSH ;  /* 0x00000000000079b7 */ /* 0x0001e20000000000 */
[----:B------:R-:W-:Y:S05]  /*0c80*/  @P0 BRA `(.L_x_31) ;  /* 0x0000000000040947 */ /* 0x000fea0003800000 */
[----:B------:R-:W-:-:S04]  /*0c90*/  DEPBAR.LE SB0, 0x0 ;  /* 0x000080000000791a */ /* 0x000fc80000000000 */
.L_x_31:
[----:B------:R-:W-:Y:S05]  /*0ca0*/  WARPSYNC.ALL ;  /* 0x0000000000007948 */ /* 0x000fea0003800000 */
[----:B---3--:R-:W-:Y:S06]  /*0cb0*/  BAR.SYNC.DEFER_BLOCKING 0x0 ;  /* 0x0000000000007b1d */ /* 0x008fec0000010000 */
[----:B------:R-:W-:Y:S02]  /*0cc0*/  BSSY B3, `(.L_x_32) ;  /* 0x000000b000037945 */ /* 0x000fe40003800000 */
[----:B------:R-:W-:Y:S06]  /*0cd0*/  BAR.SYNC.DEFER_BLOCKING 0x0 ;  /* 0x0000000000007b1d */ /* 0x000fec0000010000 */
[----:B------:R3:W-:Y:S01]  /*0ce0*/  @!P0 STS [R4], RZ ;  /* 0x000000ff04008388 */ /* 0x0007e20000000800 */
[----:B------:R-:W-:Y:S01]  /*0cf0*/  NOP ;  /* 0x0000000000007918 */ /* 0x000fe20000000000 */
[----:B------:R-:W-:Y:S05]  /*0d00*/  @P2 BRA `(.L_x_33) ;  /* 0x0000000000182947 */ /* 0x000fea0003800000 */
[----:B-1--45:R-:W1:Y:S01]  /*0d10*/  LDS R2, [UR8+0x8] ;  /* 0x00000808ff027984 */ /* 0x032e620008000800 */
[----:B------:R-:W4:Y:S01]  /*0d20*/  LDC.64 R8, c[0x0][0x220] ;  /* 0x00008800ff087b82 */ /* 0x000f220000000a00 */
[----:B------:R-:W-:Y:S02]  /*0d30*/  IMAD.MOV.U32 R3, RZ, RZ, 0x70 ;  /* 0x00000070ff037424 */ /* 0x000fe400078e00ff */
[----:B----4-:R4:W-:Y:S03]  /*0d40*/  STS.64 [UR8], R8 ;  /* 0x00000008ff007988 */ /* 0x0109e60008000a08 */
[----:B-1----:R-:W-:-:S05]  /*0d50*/  LOP3.LUT R2, R2, 0x10, R3, 0xd8, !PT ;  /* 0x0000001002027812 */ /* 0x002fca00078ed803 */
[----:B------:R4:W-:Y:S02]  /*0d60*/  STS [UR8+0x8], R2 ;  /* 0x00000802ff007988 */ /* 0x0009e40008000808 */
.L_x_33:
[----:B-1----:R-:W-:Y:S05]  /*0d70*/  BSYNC B3 ;  /* 0x0000000000037941 */ /* 0x002fea0003800000 */
.L_x_32:
[----:B------:R-:W-:Y:S04]  /*0d80*/  BSSY B3, `(.L_x_34) ;  /* 0x0000033000037945 */ /* 0x000fe80003800000 */
[----:B------:R-:W-:Y:S04]  /*0d90*/  BSSY B4, `(.L_x_35) ;  /* 0x000002e000047945 */ /* 0x000fe80003800000 */
[----:B------:R-:W-:Y:S05]  /*0da0*/  @P2 BRA `(.L_x_36) ;  /* 0x0000000000242947 */ /* 0x000fea0003800000 */
[----:B----45:R-:W1:Y:S01]  /*0db0*/  LDS R2, [UR8+0x34] ;  /* 0x00003408ff027984 */ /* 0x030e620008000800 */
[----:B------:R-:W-:-:S05]  /*0dc0*/  IMAD.MOV.U32 R3, RZ, RZ, 0x7f000000 ;  /* 0x7f000000ff037424 */ /* 0x000fca00078e00ff */
[----:B-1----:R-:W-:-:S05]  /*0dd0*/  LOP3.LUT R2, R2, 0xff000000, R3, 0xb8, !PT ;  /* 0xff00000002027812 */ /* 0x002fca00078eb803 */
[----:B------:R1:W-:Y:S01]  /*0de0*/  STS [UR8+0x34], R2 ;  /* 0x00003402ff007988 */ /* 0x0003e20008000808 */
[----:B------:R-:W-:Y:S05]  /*0df0*/  @P2 BRA `(.L_x_37) ;  /* 0x0000000000182947 */ /* 0x000fea0003800000 */
[----:B-1----:R-:W1:Y:S01]  /*0e00*/  LDS R2, [UR8+0x38] ;  /* 0x00003808ff027984 */ /* 0x002e620008000800 */
[----:B------:R-:W-:-:S05]  /*0e10*/  IMAD.MOV.U32 R3, RZ, RZ, 0x3f ;  /* 0x0000003fff037424 */ /* 0x000fca00078e00ff */
[----:B-1----:R-:W-:-:S05]  /*0e20*/  LOP3.LUT R2, R2, 0xff, R3, 0xb8, !PT ;  /* 0x000000ff02027812 */ /* 0x002fca00078eb803 */
[----:B------:R1:W-:Y:S02]  /*0e30*/  STS [UR8+0x38], R2 ;  /* 0x00003802ff007988 */ /* 0x0003e40008000808 */
.L_x_36:
[----:B------:R-:W-:Y:S05]  /*0e40*/  @P2 BRA `(.L_x_38) ;  /* 0x00000000000c2947 */ /* 0x000fea0003800000 */
[----:B------:R1:W-:Y:S02]  /*0e50*/  STS [UR8+0x20], R5 ;  /* 0x00002005ff007988 */ /* 0x0003e40008000808 */
.L_x_37:
[----:B------:R-:W-:Y:S05]  /*0e60*/  @P2 BRA `(.L_x_39) ;  /* 0x0000000000242947 */ /* 0x000fea0003800000 */
[----:B------:R1:W-:Y:S02]  /*0e70*/  STS [UR8+0x24], R6 ;  /* 0x00002406ff007988 */ /* 0x0003e40008000808 */
.L_x_38:
[----:B------:R-:W-:Y:S05]  /*0e80*/  @P2 BRA `(.L_x_40) ;  /* 0x00000000002c2947 */ /* 0x000fea0003800000 */
[----:B-1--45:R-:W1:Y:S01]  /*0e90*/  LDS R2, [UR8+0x1c] ;  /* 0x00001c08ff027984 */ /* 0x032e620008000800 */
[----:B------:R-:W4:Y:S02]  /*0ea0*/  LDC.64 R8, c[0x0][0x248] ;  /* 0x00009200ff087b82 */ /* 0x000f240000000a00 */
[--C-:B----4-:R-:W-:Y:S02]  /*0eb0*/  SHF.R.U32.HI R5, RZ, 0x4, R9.reuse ;  /* 0x00000004ff057819 */ /* 0x110fe40000011609 */
[----:B------:R-:W-:-:S05]  /*0ec0*/  SHF.R.U64 R3, R8, 0x4, R9 ;  /* 0x0000000408037819 */ /* 0x000fca0000001209 */
[----:B------:R4:W-:Y:S01]  /*0ed0*/  STS [UR8+0xc], R3 ;  /* 0x00000c03ff007988 */ /* 0x0009e20008000808 */
[----:B-1----:R-:W-:-:S05]  /*0ee0*/  LOP3.LUT R2, R2, 0xf, R5, 0xb8, !PT ;  /* 0x0000000f02027812 */ /* 0x002fca00078eb805 */
[----:B------:R4:W-:Y:S02]  /*0ef0*/  STS [UR8+0x1c], R2 ;  /* 0x00001c02ff007988 */ /* 0x0009e40008000808 */
.L_x_39:
[----:B------:R-:W-:Y:S05]  /*0f00*/  @P2 BRA `(.L_x_41) ;  /* 0x00000000001c2947 */ /* 0x000fea0003800000 */
[----:B-1--45:R-:W1:Y:S02]  /*0f10*/  LDS R2, [UR8+0x34] ;  /* 0x00003408ff027984 */ /* 0x032e640008000800 */
[----:B-1----:R-:W-:-:S05]  /*0f20*/  LOP3.LUT R2, R2, 0x7, RZ, 0xb8, !PT ;  /* 0x0000000702027812 */ /* 0x002fca00078eb8ff */
[----:B------:R1:W-:Y:S02]  /*0f30*/  STS [UR8+0x34], R2 ;  /* 0x00003402ff007988 */ /* 0x0003e40008000808 */
.L_x_40:
[----:B------:R-:W-:Y:S05]  /*0f40*/  @P2 BRA `(.L_x_42) ;  /* 0x00000000001c2947 */ /* 0x000fea0003800000 */
[----:B-1--45:R-:W1:Y:S02]  /*0f50*/  LDS R2, [UR8+0x34] ;  /* 0x00003408ff027984 */ /* 0x032e640008000800 */
[----:B-1----:R-:W-:-:S05]  /*0f60*/  LOP3.LUT R2, R2, 0x38, RZ, 0xb8, !PT ;  /* 0x0000003802027812 */ /* 0x002fca00078eb8ff */
[----:B------:R1:W-:Y:S02]  /*0f70*/  STS [UR8+0x34], R2 ;  /* 0x00003402ff007988 */ /* 0x0003e40008000808 */
.L_x_41:
[----:B------:R-:W-:Y:S05]  /*0f80*/  @P2 BRA `(.L_x_43) ;  /* 0x00000000001c2947 */ /* 0x000fea0003800000 */
[----:B-1--45:R-:W1:Y:S02]  /*0f90*/  LDS R2, [UR8+0x8] ;  /* 0x00000808ff027984 */ /* 0x032e640008000800 */
[----:B-1----:R-:W-:-:S05]  /*0fa0*/  LOP3.LUT R2, R2, 0x780, RZ, 0xb8, !PT ;  /* 0x0000078002027812 */ /* 0x002fca00078eb8ff */
[----:B------:R1:W-:Y:S02]  /*0fb0*/  STS [UR8+0x8], R2 ;  /* 0x00000802ff007988 */ /* 0x0003e40008000808 */
.L_x_42:
[----:B------:R-:W-:Y:S05]  /*0fc0*/  @P2 BRA `(.L_x_44) ;  /* 0x0000000000282947 */ /* 0x000fea0003800000 */
[----:B-1--45:R-:W1:Y:S02]  /*0fd0*/  LDS R2, [UR8+0x8] ;  /* 0x00000808ff027984 */ /* 0x032e640008000800 */
[----:B-1----:R-:W-:-:S05]  /*0fe0*/  LOP3.LUT R2, R2, 0x1800, RZ, 0xb8, !PT ;  /* 0x0000180002027812 */ /* 0x002fca00078eb8ff */
[----:B------:R1:W-:Y:S02]  /*0ff0*/  STS [UR8+0x8], R2 ;  /* 0x00000802ff007988 */ /* 0x0003e40008000808 */
.L_x_43:
[----:B------:R-:W-:Y:S05]  /*1000*/  @P2 BREAK B4 ;  /* 0x0000000000042942 */ /* 0x000fea0003800000 */
[----:B------:R-:W-:Y:S05]  /*1010*/  @P2 BRA `(.L_x_45) ;  /* 0x0000000000242947 */ /* 0x000fea0003800000 */
[----:B-1--45:R-:W1:Y:S01]  /*1020*/  LDS R2, [UR8+0x8] ;  /* 0x00000808ff027984 */ /* 0x032e620008000800 */
[----:B------:R-:W-:-:S05]  /*1030*/  IMAD.MOV.U32 R3, RZ, RZ, 0x6000 ;  /* 0x00006000ff037424 */ /* 0x000fca00078e00ff */
[----:B-1----:R-:W-:-:S04]  /*1040*/  LOP3.LUT R2, R2, 0x6000, R3, 0xd8, !PT ;  /* 0x0000600002027812 */ /* 0x002fc800078ed803 */
[----:B------:R-:W-:-:S05]  /*1050*/  LOP3.LUT R2, R2, 0x400000, RZ, 0xb8, !PT ;  /* 0x0040000002027812 */ /* 0x000fca00078eb8ff */
[----:B------:R1:W-:Y:S02]  /*1060*/  STS [UR8+0x8], R2 ;  /* 0x00000802ff007988 */ /* 0x0003e40008000808 */
.L_x_44:
[----:B------:R-:W-:Y:S05]  /*1070*/  BSYNC B4 ;  /* 0x0000000000047941 */ /* 0x000fea0003800000 */
.L_x_35:
[----:B-1--45:R-:W1:Y:S02]  /*1080*/  @!P2 LDS R2, [UR8+0x8] ;  /* 0x00000808ff02a984 */ /* 0x032e640008000800 */
[----:B-1----:R-:W-:-:S05]  /*1090*/  @!P2 LOP3.LUT R2, R2, 0x8000, RZ, 0xb8, !PT ;  /* 0x000080000202a812 */ /* 0x002fca00078eb8ff */
[----:B------:R1:W-:Y:S02]  /*10a0*/  @!P2 STS [UR8+0x8], R2 ;  /* 0x00000802ff00a988 */ /* 0x0003e40008000808 */
.L_x_45:
[----:B------:R-:W-:Y:S05]  /*10b0*/  BSYNC B3 ;  /* 0x0000000000037941 */ /* 0x000fea0003800000 */
.L_x_34:
[----:B------:R-:W-:Y:S05]  /*10c0*/  WARPSYNC.ALL ;  /* 0x0000000000007948 */ /* 0x000fea0003800000 */
[----:B------:R-:W-:Y:S01]  /*10d0*/  UIADD3 UR5, UR5, 0x100, URZ ;  /* 0x0000010005057890 */ /* 0x000fe2000fffe03f */
[----:B------:R-:W-:Y:S02]  /*10e0*/  ISETP.GE.AND P1, PT, R12, 0x1, PT ;  /* 0x000000010c00780c */ /* 0x000fe40003f26270 */
[----:B------:R-:W-:Y:S02]  /*10f0*/  CS2R R24, SRZ ;  /* 0x0000000000187805 */ /* 0x000fe4000001ff00 */
[----:B------:R-:W-:Y:S01]  /*1100*/  CS2R R26, SRZ ;  /* 0x00000000001a7805 */ /* 0x000fe2000001ff00 */
[----:B------:R-:W-:Y:S01]  /*1110*/  UIADD3 UR24, UP0, UR5, UR24, URZ ;  /* 0x0000001805187290 */ /* 0x000fe2000ff1e03f */
[----:B------:R-:W-:-:S02]  /*1120*/  CS2R R28, SRZ ;  /* 0x00000000001c7805 */ /* 0x000fc4000001ff00 */
[----:B------:R-:W-:Y:S02]  /*1130*/  CS2R R30, SRZ ;  /* 0x00000000001e7805 */ /* 0x000fe4000001ff00 */
[----:B------:R-:W-:Y:S01]  /*1140*/  CS2R R32, SRZ ;  /* 0x0000000000207805 */ /* 0x000fe2000001ff00 */
[----:B------:R-:W-:Y:S01]  /*1150*/  ULEA.HI.X.SX32 UR25, UR5, UR25, 0x1, UP0 ;  /* 0x0000001905197291 */ /* 0x000fe200080f0e3f */
[----:B------:R-:W-:Y:S02]  /*1160*/  CS2R R34, SRZ ;  /* 0x0000000000227805 */ /* 0x000fe4000001ff00 */
[----:B------:R-:W-:Y:S02]  /*1170*/  CS2R R36, SRZ ;  /* 0x0000000000247805 */ /* 0x000fe4000001ff00 */
[----:B------:R-:W-:Y:S02]  /*1180*/  CS2R R38, SRZ ;  /* 0x0000000000267805 */ /* 0x000fe4000001ff00 */
[----:B------:R-:W-:-:S02]  /*1190*/  CS2R R40, SRZ ;  /* 0x0000000000287805 */ /* 0x000fc4000001ff00 */
[----:B------:R-:W-:Y:S02]  /*11a0*/  CS2R R42, SRZ ;  /* 0x00000000002a7805 */ /* 0x000fe4000001ff00 */
[----:B------:R-:W-:Y:S02]  /*11b0*/  CS2R R44, SRZ ;  /* 0x00000000002c7805 */ /* 0x000fe4000001ff00 */
[----:B------:R-:W-:Y:S02]  /*11c0*/  CS2R R46, SRZ ;  /* 0x00000000002e7805 */ /* 0x000fe4000001ff00 */
[----:B------:R-:W-:Y:S02]  /*11d0*/  CS2R R48, SRZ ;  /* 0x0000000000307805 */ /* 0x000fe4000001ff00 */
[----:B------:R-:W-:Y:S02]  /*11e0*/  CS2R R50, SRZ ;  /* 0x0000000000327805 */ /* 0x000fe4000001ff00 */
[----:B------:R-:W-:-:S02]  /*11f0*/  CS2R R52, SRZ ;  /* 0x0000000000347805 */ /* 0x000fc4000001ff00 */
[----:B------:R-:W-:Y:S02]  /*1200*/  CS2R R54, SRZ ;  /* 0x0000000000367805 */ /* 0x000fe4000001ff00 */
[----:B------:R-:W-:Y:S02]  /*1210*/  CS2R R56, SRZ ;  /* 0x0000000000387805 */ /* 0x000fe4000001ff00 */
[----:B------:R-:W-:Y:S02]  /*1220*/  CS2R R58, SRZ ;  /* 0x00000000003a7805 */ /* 0x000fe4000001ff00 */
[----:B------:R-:W-:Y:S01]  /*1230*/  CS2R R60, SRZ ;  /* 0x00000000003c7805 */ /* 0x000fe2000001ff00 */
[----:B------:R-:W-:Y:S01]  /*1240*/  IMAD.MOV.U32 R62, RZ, RZ, RZ ;  /* 0x000000ffff3e7224 */ /* 0x000fe200078e00ff */
[----:B------:R-:W-:Y:S06]  /*1250*/  @P0 BRA `(.L_x_46) ;  /* 0x0000000000300947 */ /* 0x000fec0003800000 */
[----:B-1--45:R-:W2:Y:S01]  /*1260*/  S2R R2, SR_LANEID ;  /* 0x0000000000027919 */ /* 0x032ea20000000000 */
[----:B------:R-:W-:Y:S05]  /*1270*/  WARPSYNC.ALL ;  /* 0x0000000000007948 */ /* 0x000fea0003800000 */
[----:B--23--:R-:W-:-:S05]  /*1280*/  IMAD.SHL.U32 R4, R2, 0x4, RZ ;  /* 0x0000000402047824 */ /* 0x00cfca00078e00ff */
        /* <DEDUP_REMOVED lines=9> */
.L_x_46:
[----:B------:R-:W-:Y:S05]  /*1320*/  @P0 BRA `(.L_x_47) ;  /* 0x00000000000c0947 */ /* 0x000fea0003800000 */
[----:B------:R0:W-:Y:S01]  /*1330*/  UTMACMDFLUSH ;  /* 0x00000000000079b7 */ /* 0x0001e20000000000 */
[----:B------:R-:W-:Y:S05]  /*1340*/  @P0 BRA `(.L_x_47) ;  /* 0x0000000000040947 */ /* 0x000fea0003800000 */
[----:B------:R-:W-:-:S04]  /*1350*/  DEPBAR.LE SB0, 0x0 ;  /* 0x000080000000791a */ /* 0x000fc80000000000 */
.L_x_47:
[----:B------:R-:W-:Y:S05]  /*1360*/  WARPSYNC.ALL ;  /* 0x0000000000007948 */ /* 0x000fea0003800000 */
[----:B--2---:R-:W-:Y:S01]  /*1370*/  BAR.SYNC.DEFER_BLOCKING 0x0 ;  /* 0x0000000000007b1d */ /* 0x004fe20000010000 */
[----:B------:R-:W-:Y:S01]  /*1380*/  USHF.L.U32 UR15, UR31, 0x6, URZ ;  /* 0x000000061f0f7899 */ /* 0x000fe2000800063f */
[----:B------:R-:W-:Y:S01]  /*1390*/  IMAD.MOV.U32 R63, RZ, RZ, RZ ;  /* 0x000000ffff3f7224 */ /* 0x000fe200078e00ff */
[----:B------:R-:W-:Y:S01]  /*13a0*/  USHF.L.U32 UR19, UR30, 0x7, URZ ;  /* 0x000000071e137899 */ /* 0x000fe2000800063f */
[----:B------:R-:W-:Y:S02]  /*13b0*/  CS2R R64, SRZ ;  /* 0x0000000000407805 */ /* 0x000fe4000001ff00 */
[----:B------:R-:W-:Y:S01]  /*13c0*/  CS2R R66, SRZ ;  /* 0x0000000000427805 */ /* 0x000fe2000001ff00 */
[----:B------:R-:W-:Y:S01]  /*13d0*/  VOTEU.ALL UP0, P2 ;  /* 0x00000000003f7886 */ /* 0x000fe20001000000 */
[----:B-1----:R-:W-:Y:S01]  /*13e0*/  UMOV UR6, 0x1 ;  /* 0x0000000100067882 */ /* 0x002fe20000000000 */
[----:B------:R-:W-:Y:S01]  /*13f0*/  VOTEU.ALL UP1, P2 ;  /* 0x00000000003f7886 */ /* 0x000fe20001020000 */
[----:B------:R-:W-:-:S02]  /*1400*/  CS2R R68, SRZ ;  /* 0x0000000000447805 */ /* 0x000fc4000001ff00 */
[----:B------:R-:W-:Y:S01]  /*1410*/  CS2R R70, SRZ ;  /* 0x0000000000467805 */ /* 0x000fe2000001ff00 */
[----:B------:R-:W-:-:S04]  /*1420*/  @!UP0 UIADD3 UR10, -UR6, 0x100000, URZ ;  /* 0x00100000060a8890 */ /* 0x000fc8000fffe13f */
[----:B------:R-:W-:Y:S02]  /*1430*/  @!UP0 USHF.L.U32 UR11, UR10, 0xb, URZ ;  /* 0x0000000b0a0b8899 */ /* 0x000fe4000800063f */
[----:B------:R-:W-:Y:S01]  /*1440*/  @!UP0 USHF.L.U32 UR10, UR10, 0x1, URZ ;  /* 0x000000010a0a8899 */ /* 0x000fe2000800063f */
[----:B------:R-:W-:Y:S01]  /*1450*/  CS2R R72, SRZ ;  /* 0x0000000000487805 */ /* 0x000fe2000001ff00 */
[----:B------:R-:W-:-:S04]  /*1460*/  @!UP0 UIADD3 UR6, -UR6, 0x100000, URZ ;  /* 0x0010000006068890 */ /* 0x000fc8000fffe13f */
[----:B------:R-:W-:Y:S02]  /*1470*/  @!UP0 USHF.L.U32 UR7, UR6, 0xb, URZ ;  /* 0x0000000b06078899 */ /* 0x000fe4000800063f */
[----:B------:R-:W-:Y:S01]  /*1480*/  @!UP0 USHF.L.U32 UR6, UR6, 0x1, URZ ;  /* 0x0000000106068899 */ /* 0x000fe2000800063f */
[----:B------:R-:W-:Y:S01]  /*1490*/  CS2R R74, SRZ ;  /* 0x00000000004a7805 */ /* 0x000fe2000001ff00 */
[----:B------:R-:W-:Y:S01]  /*14a0*/  VOTEU.ALL UP0, P2 ;  /* 0x00000000003f7886 */ /* 0x000fe20001000000 */
[----:B------:R-:W-:Y:S02]  /*14b0*/  CS2R R76, SRZ ;  /* 0x00000000004c7805 */ /* 0x000fe4000001ff00 */
[----:B------:R-:W-:Y:S02]  /*14c0*/  CS2R R78, SRZ ;  /* 0x00000000004e7805 */ /* 0x000fe4000001ff00 */
[----:B------:R-:W-:Y:S02]  /*14d0*/  CS2R R80, SRZ ;  /* 0x0000000000507805 */ /* 0x000fe4000001ff00 */
[----:B------:R-:W-:-:S02]  /*14e0*/  CS2R R82, SRZ ;  /* 0x0000000000527805 */ /* 0x000fc4000001ff00 */
[----:B------:R-:W-:Y:S02]  /*14f0*/  CS2R R84, SRZ ;  /* 0x0000000000547805 */ /* 0x000fe4000001ff00 */
[----:B------:R-:W-:Y:S01]  /*1500*/  CS2R R86, SRZ ;  /* 0x0000000000567805 */ /* 0x000fe2000001ff00 */
[----:B------:R-:W1:Y:S02]  /*1510*/  FENCE.VIEW.ASYNC.S ;  /* 0x00000000000073c6 */ /* 0x000e640000000000 */
[----:B-1----:R1:W2:Y:S02]  /*1520*/  @!UP0 SYNCS.EXCH.64 URZ, [UR8+0x3000], UR10 ;  /* 0x0030000a083f85b2 */ /* 0x0022a40008000100 */
[----:B--2---:R-:W-:Y:S06]  /*1530*/  BAR.SYNC.DEFER_BLOCKING 0x0 ;  /* 0x0000000000007b1d */ /* 0x004fec0000010000 */
[----:B------:R1:W2:Y:S01]  /*1540*/  @!UP1 SYNCS.EXCH.64 URZ, [UR8+0x3008], UR6 ;  /* 0x00300806083f95b2 */ /* 0x0002a20008000100 */
[----:B------:R-:W-:Y:S05]  /*1550*/  @!P1 BRA `(.L_x_48) ;  /* 0x0000000400549947 */ /* 0x000fea0003800000 */
        /* <DEDUP_REMOVED lines=31> */
[----:B------:R-:W-:Y:S01]  /*1750*/  CS2R R86, SRZ ;  /* 0x0000000000567805 */ /* 0x000fe2000001ff00 */
[----:B------:R-:W-:Y:S01]  /*1760*/  UMOV UR5, URZ ;  /* 0x0000003f00057c82 */ /* 0x000fe20008000000 */
[----:B------:R-:W-:-:S05]  /*1770*/  UMOV UR14, URZ ;  /* 0x0000003f000e7c82 */ /* 0x000fca0008000000 */
.L_x_50:
[----:B--2---:R-:W-:Y:S01]  /*1780*/  BAR.SYNC.DEFER_BLOCKING 0x0 ;  /* 0x0000000000007b1d */ /* 0x004fe20000010000 */
[----:B------:R-:W-:Y:S01]  /*1790*/  ULEA UR9, UR5, UR8, 0x3 ;  /* 0x0000000805097291 */ /* 0x000fe2000f8e183f */
[----:B----45:R-:W-:Y:S01]  /*17a0*/  @!P2 IMAD.MOV.U32 R2, RZ, RZ, 0x1800 ;  /* 0x00001800ff02a424 */ /* 0x030fe200078e00ff */
[----:B------:R-:W-:Y:S01]  /*17b0*/  ELECT P0, URZ, PT ;  /* 0x00000000003f782f */ /* 0x000fe20003800000 */
[----:B------:R-:W-:-:S03]  /*17c0*/  ULEA UR12, UR5, UR8, 0xb ;  /* 0x00000008050c7291 */ /* 0x000fc6000f8e583f */
[----:B------:R-:W-:Y:S02]  /*17d0*/  ISETP.LT.U32.AND P0, PT, R7, 0x20, P0 ;  /* 0x000000200700780c */ /* 0x000fe40000701070 */
[----:B------:R-:W-:Y:S01]  /*17e0*/  ELECT P1, URZ, PT ;  /* 0x00000000003f782f */ /* 0x000fe20003820000 */
[----:B------:R-:W-:-:S03]  /*17f0*/  UIADD3 UR12, UR12, 0x2000, URZ ;  /* 0x000020000c0c7890 */ /* 0x000fc6000fffe03f */
[----:B------:R-:W-:Y:S01]  /*1800*/  ISETP.LT.U32.AND P1, PT, R7, 0x20, P1 ;  /* 0x000000200700780c */ /* 0x000fe20000f21070 */
[----:B------:R-:W-:Y:S01]  /*1810*/  ULEA UR16, UR5, UR8, 0xc ;  /* 0x0000000805107291 */ /* 0x000fe2000f8e603f */
[----:B------:R-:W-:-:S05]  /*1820*/  UMOV UR18, UR14 ;  /* 0x0000000e00127c82 */ /* 0x000fca0008000000 */
[----:B------:R-:W-:Y:S01]  /*1830*/  VOTEU.ANY UP0, P0 ;  /* 0x00000000003f7886 */ /* 0x000fe20000000100 */
[----:B------:R-:W-:Y:S01]  /*1840*/  VOTEU.ANY UP2, P0 ;  /* 0x00000000003f7886 */ /* 0x000fe20000040100 */
[----:B------:R2:W-:Y:S03]  /*1850*/  @!P2 SYNCS.ARRIVE.TRANS64 RZ, [UR9+0x3000], R2 ;  /* 0x00300002ffffa9a7 */ /* 0x0005e60008000009 */
[----:B------:R-:W-:Y:S01]  /*1860*/  @UP0 UIADD3 UR13, UR9, 0x3000, URZ ;  /* 0x00003000090d0890 */ /* 0x000fe2000fffe03f */
[----:B-1----:R-:W-:Y:S01]  /*1870*/  @UP0 UMOV UR6, UR28 ;  /* 0x0000001c00060c82 */ /* 0x002fe20008000000 */
[----:B------:R-:W-:Y:S01]  /*1880*/  @UP0 UMOV UR7, UR29 ;  /* 0x0000001d00070c82 */ /* 0x000fe20008000000 */
[----:B------:R-:W-:Y:S01]  /*1890*/  BAR.SYNC.DEFER_BLOCKING 0x0 ;  /* 0x0000000000007b1d */ /* 0x000fe20000010000 */
[----:B--2---:R-:W-:-:S05]  /*18a0*/  IMAD.U32 R2, RZ, RZ, UR4 ;  /* 0x00000004ff027e24 */ /* 0x004fca000f8e00ff */
[----:B------:R-:W-:Y:S01]  /*18b0*/  VOTEU.ANY UP1, P1 ;  /* 0x00000000003f7886 */ /* 0x000fe20000820100 */
[----:B------:R-:W-:Y:S01]  /*18c0*/  VOTEU.ANY UP3, P1 ;  /* 0x00000000003f7886 */ /* 0x000fe20000860100 */
[----:B------:R-:W-:-:S03]  /*18d0*/  SHF.L.U32 R2, R2, 0x1f, RZ ;  /* 0x0000001f02027819 */ /* 0x000fc600000006ff */
[----:B------:R-:W-:Y:S01]  /*18e0*/  @UP1 UIADD3 UR17, UR9, 0x3000, URZ ;  /* 0x0000300009111890 */ /* 0x000fe2000fffe03f */
[----:B------:R-:W-:Y:S01]  /*18f0*/  @UP1 UMOV UR10, UR26 ;  /* 0x0000001a000a1c82 */ /* 0x000fe20008000000 */
[----:B------:R-:W-:Y:S01]  /*1900*/  @UP1 UMOV UR11, UR27 ;  /* 0x0000001b000b1c82 */ /* 0x000fe20008000000 */
[----:B------:R1:W-:Y:S01]  /*1910*/  @UP2 UTMALDG.2D [UR12], [UR6] ;  /* 0x0000000c060025b4 */ /* 0x0003e20008008000 */
[----:B------:R2:W-:Y:S06]  /*1920*/  MEMBAR.ALL.CTA ;  /* 0x0000000000007992 */ /* 0x0005ec0000008000 */
[----:B--2---:R-:W2:Y:S02]  /*1930*/  FENCE.VIEW.ASYNC.S ;  /* 0x00000000000073c6 */ /* 0x004ea40000000000 */
[----:B--2---:R-:W-:Y:S06]  /*1940*/  BAR.SYNC.DEFER_BLOCKING 0x0 ;  /* 0x0000000000007b1d */ /* 0x004fec0000010000 */
[----:B------:R1:W-:Y:S02]  /*1950*/  @UP3 UTMALDG.2D [UR16], [UR10] ;  /* 0x000000100a0035b4 */ /* 0x0003e40008008000 */
[----:B------:R-:W-:Y:S06]  /*1960*/  BAR.SYNC.DEFER_BLOCKING 0x0 ;  /* 0x0000000000007b1d */ /* 0x000fec0000010000 */
[----:B------:R-:W2:Y:S02]  /*1970*/  SYNCS.PHASECHK.TRANS64.TRYWAIT P0, [UR9+0x3000], R2 ;  /* 0x00300002ff0075a7 */ /* 0x000ea40008000149 */
[----:B-12---:R-:W-:Y:S05]  /*1980*/  @!P0 BRA `(.L_x_49) ;  /* 0x0000000400d88947 */ /* 0x006fea0003800000 */
.L_x_51:
[----:B------:R-:W1:Y:S01]  /*1990*/  LDC R2, c[0x0][0x230] ;  /* 0x00008c00ff027b82 */ /* 0x000e620000000800 */
[----:B------:R-:W-:Y:S01]  /*19a0*/  UIADD3 UR14, UR14, 0x20, URZ ;  /* 0x000000200e0e7890 */ /* 0x000fe2000fffe03f */
[----:B------:R-:W-:Y:S02]  /*19b0*/  WARPGROUP.DEPBAR.LE gsb0, 0x0 ;  /* 0x00008000000079c5 */ /* 0x000fe40000010000 */
[----:B------:R-:W-:Y:S01]  /*19c0*/  USHF.R.U32.HI UR22, URZ, 0x4, UR16 ;  /* 0x000000043f167899 */ /* 0x000fe20008011610 */
[----:B------:R-:W-:Y:S01]  /*19d0*/  WARPGROUP.ARRIVE ;  /* 0x00000000000079c5 */ /* 0x000fe20000000000 */
[----:B------:R-:W-:Y:S02]  /*19e0*/  USHF.R.U32.HI UR20, URZ, 0x4, UR12 ;  /* 0x000000043f147899 */ /* 0x000fe4000801160c */
[----:B------:R-:W-:Y:S02]  /*19f0*/  UIADD3 UR5, UR5, 0x1, URZ ;  /* 0x0000000105057890 */ /* 0x000fe4000fffe03f */
[----:B------:R-:W-:-:S02]  /*1a00*/  USGXT.U32 UR22, UR22, 0xe ;  /* 0x0000000e1616789a */ /* 0x000fc40008000000 */
[----:B------:R-:W-:Y:S02]  /*1a10*/  USGXT.U32 UR20, UR20, 0xe ;  /* 0x0000000e1414789a */ /* 0x000fe40008000000 */
[----:B------:R-:W-:Y:S01]  /*1a20*/  UISETP.NE.U32.AND UP0, UPT, UR5, 0x2, UPT ;  /* 0x000000020500788c */ /* 0x000fe2000bf05070 */
[----:B------:R-:W-:Y:S01]  /*1a30*/  UMOV UR23, 0xc0000010 ;  /* 0xc000001000177882 */ /* 0x000fe20000000000 */
[----:B------:R-:W-:Y:S02]  /*1a40*/  UMOV UR21, 0xc0000010 ;  /* 0xc000001000157882 */ /* 0x000fe40000000000 */
[----:B------:R-:W-:Y:S02]  /*1a50*/  USEL UR6, URZ, 0x1, UP0 ;  /* 0x000000013f067887 */ /* 0x000fe40008000000 */
[----:B------:R-:W-:Y:S01]  /*1a60*/  USEL UR5, UR5, URZ, UP0 ;  /* 0x0000003f05057287 */ /* 0x000fe20008000000 */
[----:B------:R-:W-:Y:S01]  /*1a70*/  QGMMA.64x128x32.F32.E4M3.E4M3 R24, gdesc[UR20], R24, gsb0 ;  /* 0x01e00000141879f3 */ /* 0x000fe20008000818 */
[----:B------:R-:W-:Y:S01]  /*1a80*/  ULOP3.LUT UR4, UR4, UR6, URZ, 0x3c, !UPT ;  /* 0x0000000604047292 */ /* 0x000fe2000f8e3c3f */
[----:B-1----:R-:W-:-:S13]  /*1a90*/  ISETP.LE.AND P0, PT, R2, UR14, PT ;  /* 0x0000000e02007c0c */ /* 0x002fda000bf03270 */
[----:B------:R-:W-:Y:S05]  /*1aa0*/  @!P0 BRA `(.L_x_50) ;  /* 0xfffffffc00348947 */ /* 0x000fea000383ffff */
.L_x_48:
[----:B------:R-:W-:Y:S02]  /*1ab0*/  WARPGROUP.DEPBAR.LE gsb0, 0x0 ;  /* 0x00008000000079c5 */ /* 0x000fe40000010000 */
[----:B--2---:R-:W-:Y:S01]  /*1ac0*/  BAR.SYNC.DEFER_BLOCKING 0x0 ;  /* 0x0000000000007b1d */ /* 0x004fe20000010000 */
[C---:B----45:R-:W-:Y:S01]  /*1ad0*/  IMAD.SHL.U32 R2, R0.reuse, 0x40, RZ ;  /* 0x0000004000027824 */ /* 0x070fe200078e00ff */
[C---:B------:R-:W-:Y:S01]  /*1ae0*/  LOP3.LUT R3, R0.reuse, 0x1c, RZ, 0xc0, !PT ;  /* 0x0000001c00037812 */ /* 0x040fe200078ec0ff */
[----:B---3--:R-:W-:Y:S01]  /*1af0*/  IMAD.SHL.U32 R4, R0, 0x2, RZ ;  /* 0x0000000200047824 */ /* 0x008fe200078e00ff */
[----:B------:R-:W-:Y:S02]  /*1b00*/  ELECT P0, URZ, PT ;  /* 0x00000000003f782f */ /* 0x000fe40003800000 */
[----:B------:R-:W-:Y:S01]  /*1b10*/  F2FP.SATFINITE.E4M3.F32.PACK_AB_MERGE_C R24, R25, R24, RZ ;  /* 0x000000181918723e */ /* 0x000fe200048070ff */
[----:B------:R-:W-:Y:S01]  /*1b20*/  UMOV UR9, UR19 ;  /* 0x0000001300097c82 */ /* 0x000fe20008000000 */
[----:B------:R-:W-:Y:S01]  /*1b30*/  LOP3.LUT R2, R2, 0x1800, RZ, 0xc0, !PT ;  /* 0x0000180002027812 */ /* 0x000fe200078ec0ff */
[----:B-1----:R-:W-:Y:S01]  /*1b40*/  UMOV UR10, UR15 ;  /* 0x0000000f000a7c82 */ /* 0x002fe20008000000 */
[----:B------:R-:W-:-:S02]  /*1b50*/  LOP3.LUT R4, R4, 0x6, RZ, 0xc0, !PT ;  /* 0x0000000604047812 */ /* 0x000fc400078ec0ff */
[----:B------:R-:W-:Y:S01]  /*1b60*/  F2FP.SATFINITE.E4M3.F32.PACK_AB_MERGE_C R26, R27, R26, RZ ;  /* 0x0000001a1b1a723e */ /* 0x000fe200048070ff */
[----:B------:R-:W-:Y:S01]  /*1b70*/  IMAD R2, R3, 0x20, R2 ;  /* 0x0000002003027824 */ /* 0x000fe200078e0202 */
[----:B------:R-:W-:Y:S01]  /*1b80*/  F2FP.SATFINITE.E4M3.F32.PACK_AB_MERGE_C R28, R29, R28, RZ ;  /* 0x0000001c1d1c723e */ /* 0x000fe200048070ff */
[----:B------:R-:W-:Y:S01]  /*1b90*/  IMAD R3, R3, 0x4, R4 ;  /* 0x0000000403037824 */ /* 0x000fe200078e0204 */
[----:B------:R-:W-:Y:S02]  /*1ba0*/  F2FP.SATFINITE.E4M3.F32.PACK_AB_MERGE_C R30, R31, R30, RZ ;  /* 0x0000001e1f1e723e */ /* 0x000fe400048070ff */
[----:B------:R-:W-:Y:S01]  /*1bb0*/  F2FP.SATFINITE.E4M3.F32.PACK_AB_MERGE_C R32, R33, R32, RZ ;  /* 0x000000202120723e */ /* 0x000fe200048070ff */
[----:B------:R-:W-:Y:S01]  /*1bc0*/  IMAD.IADD R3, R2, 0x1, R3 ;  /* 0x0000000102037824 */ /* 0x000fe200078e0203 */
[----:B------:R-:W-:Y:S02]  /*1bd0*/  F2FP.SATFINITE.E4M3.F32.PACK_AB_MERGE_C R34, R35, R34, RZ ;  /* 0x000000222322723e */ /* 0x000fe400048070ff */
[----:B------:R-:W-:-:S02]  /*1be0*/  F2FP.SATFINITE.E4M3.F32.PACK_AB_MERGE_C R36, R37, R36, RZ ;  /* 0x000000242524723e */ /* 0x000fc400048070ff */
[----:B------:R-:W-:Y:S01]  /*1bf0*/  F2FP.SATFINITE.E4M3.F32.PACK_AB_MERGE_C R38, R39, R38, RZ ;  /* 0x000000262726723e */ /* 0x000fe200048070ff */
[----:B------:R-:W1:Y:S02]  /*1c00*/  @!P2 SYNCS.CCTL.IV [UR8+0x3000] ;  /* 0x00300000ff00a9b1 */ /* 0x000e640008000008 */
[----:B-1----:R-:W-:Y:S01]  /*1c10*/  BAR.SYNC.DEFER_BLOCKING 0x0 ;  /* 0x0000000000007b1d */ /* 0x002fe20000010000 */
[----:B------:R-:W-:Y:S02]  /*1c20*/  ISETP.LT.U32.AND P0, PT, R7, 0x20, P0 ;  /* 0x000000200700780c */ /* 0x000fe40000701070 */
[----:B------:R-:W-:Y:S02]  /*1c30*/  LOP3.LUT R5, R3, 0x10, RZ, 0x3c, !PT ;  /* 0x0000001003057812 */ /* 0x000fe400078e3cff */
[----:B------:R-:W-:Y:S02]  /*1c40*/  F2FP.SATFINITE.E4M3.F32.PACK_AB_MERGE_C R40, R41, R40, RZ ;  /* 0x000000282928723e */ /* 0x000fe400048070ff */
[----:B------:R-:W-:-:S02]  /*1c50*/  F2FP.SATFINITE.E4M3.F32.PACK_AB_MERGE_C R42, R43, R42, RZ ;  /* 0x0000002a2b2a723e */ /* 0x000fc400048070ff */
[----:B------:R-:W-:Y:S02]  /*1c60*/  F2FP.SATFINITE.E4M3.F32.PACK_AB_MERGE_C R44, R45, R44, RZ ;  /* 0x0000002c2d2c723e */ /* 0x000fe400048070ff */
[----:B------:R-:W-:Y:S02]  /*1c70*/  F2FP.SATFINITE.E4M3.F32.PACK_AB_MERGE_C R46, R47, R46, RZ ;  /* 0x0000002e2f2e723e */ /* 0x000fe400048070ff */
[----:B------:R-:W-:Y:S01]  /*1c80*/  LOP3.LUT R7, R3, 0x20, RZ, 0x3c, !PT ;  /* 0x0000002003077812 */ /* 0x000fe200078e3cff */
[----:B------:R-:W-:Y:S01]  /*1c90*/  VOTEU.ANY UP0, P0 ;  /* 0x00000000003f7886 */ /* 0x000fe20000000100 */
[----:B------:R-:W-:Y:S01]  /*1ca0*/  F2FP.SATFINITE.E4M3.F32.PACK_AB_MERGE_C R48, R49, R48, RZ ;  /* 0x000000303130723e */ /* 0x000fe200048070ff */
[----:B------:R-:W-:Y:S01]  /*1cb0*/  VOTEU.ANY UP1, P0 ;  /* 0x00000000003f7886 */ /* 0x000fe20000020100 */
[----:B------:R-:W-:Y:S02]  /*1cc0*/  F2FP.SATFINITE.E4M3.F32.PACK_AB_MERGE_C R50, R51, R50, RZ ;  /* 0x000000323332723e */ /* 0x000fe400048070ff */
[----:B------:R-:W-:Y:S01]  /*1cd0*/  F2FP.SATFINITE.E4M3.F32.PACK_AB_MERGE_C R52, R53, R52, RZ ;  /* 0x000000343534723e */ /* 0x000fe200048070ff */
[----:B------:R-:W-:Y:S01]  /*1ce0*/  @UP0 UMOV UR6, UR24 ;  /* 0x0000001800060c82 */ /* 0x000fe20008000000 */
[----:B------:R-:W-:Y:S01]  /*1cf0*/  F2FP.SATFINITE.E4M3.F32.PACK_AB_MERGE_C R54, R55, R54, RZ ;  /* 0x000000363736723e */ /* 0x000fe200048070ff */
[----:B------:R-:W-:Y:S01]  /*1d00*/  @UP0 UMOV UR7, UR25 ;  /* 0x0000001900070c82 */ /* 0x000fe20008000000 */
[----:B------:R-:W-:Y:S01]  /*1d10*/  LOP3.LUT R9, R3, 0x30, RZ, 0x3c, !PT ;  /* 0x0000003003097812 */ /* 0x000fe200078e3cff */
[----:B------:R-:W1:Y:S02]  /*1d20*/  @!P2 SYNCS.CCTL.IV [UR8+0x3008] ;  /* 0x00300800ff00a9b1 */ /* 0x000e640008000008 */
[----:B-1----:R-:W-:Y:S01]  /*1d30*/  STS.U16 [R3+UR8], R24 ;  /* 0x0000001803007988 */ /* 0x002fe20008000408 */
[----:B------:R-:W-:-:S02]  /*1d40*/  F2FP.SATFINITE.E4M3.F32.PACK_AB_MERGE_C R56, R57, R56, RZ ;  /* 0x000000383938723e */ /* 0x000fc400048070ff */
[----:B------:R-:W-:Y:S01]  /*1d50*/  F2FP.SATFINITE.E4M3.F32.PACK_AB_MERGE_C R58, R59, R58, RZ ;  /* 0x0000003a3b3a723e */ /* 0x000fe200048070ff */
[----:B------:R-:W-:Y:S01]  /*1d60*/  STS.U16 [R3+UR8+0x400], R26 ;  /* 0x0004001a03007988 */ /* 0x000fe20008000408 */
[----:B------:R-:W-:Y:S02]  /*1d70*/  F2FP.SATFINITE.E4M3.F32.PACK_AB_MERGE_C R60, R61, R60, RZ ;  /* 0x0000003c3d3c723e */ /* 0x000fe400048070ff */
[----:B------:R-:W-:Y:S01]  /*1d80*/  F2FP.SATFINITE.E4M3.F32.PACK_AB_MERGE_C R62, R63, R62, RZ ;  /* 0x0000003e3f3e723e */ /* 0x000fe200048070ff */
[----:B------:R-:W-:Y:S01]  /*1d90*/  STS.U16 [R3+UR8+0x8], R28 ;  /* 0x0000081c03007988 */ /* 0x000fe20008000408 */
[----:B------:R-:W-:Y:S02]  /*1da0*/  LOP3.LUT R11, R3, 0x40, RZ, 0x3c, !PT ;  /* 0x00000040030b7812 */ /* 0x000fe400078e3cff */
[----:B------:R-:W-:Y:S01]  /*1db0*/  F2FP.SATFINITE.E4M3.F32.PACK_AB_MERGE_C R64, R65, R64, RZ ;  /* 0x000000404140723e */ /* 0x000fe200048070ff */
[----:B------:R-:W-:Y:S01]  /*1dc0*/  STS.U16 [R3+UR8+0x408], R30 ;  /* 0x0004081e03007988 */ /* 0x000fe20008000408 */
[----:B------:R-:W-:-:S02]  /*1dd0*/  F2FP.SATFINITE.E4M3.F32.PACK_AB_MERGE_C R66, R67, R66, RZ ;  /* 0x000000424342723e */ /* 0x000fc400048070ff */
[----:B------:R-:W-:Y:S01]  /*1de0*/  F2FP.SATFINITE.E4M3.F32.PACK_AB_MERGE_C R68, R69, R68, RZ ;  /* 0x000000444544723e */ /* 0x000fe200048070ff */
[----:B------:R-:W-:Y:S01]  /*1df0*/  STS.U16 [R5+UR8], R32 ;  /* 0x0000002005007988 */ /* 0x000fe20008000408 */
[----:B------:R-:W-:Y:S02]  /*1e00*/  F2FP.SATFINITE.E4M3.F32.PACK_AB_MERGE_C R70, R71, R70, RZ ;  /* 0x000000464746723e */ /* 0x000fe400048070ff */
[----:B------:R-:W-:Y:S01]  /*1e10*/  F2FP.SATFINITE.E4M3.F32.PACK_AB_MERGE_C R72, R73, R72, RZ ;  /* 0x000000484948723e */ /* 0x000fe200048070ff */
[----:B------:R-:W-:Y:S01]  /*1e20*/  STS.U16 [R5+UR8+0x400], R34 ;  /* 0x0004002205007988 */ /* 0x000fe20008000408 */
[----:B------:R-:W-:Y:S02]  /*1e30*/  F2FP.SATFINITE.E4M3.F32.PACK_AB_MERGE_C R74, R75, R74, RZ ;  /* 0x0000004a4b4a723e */ /* 0x000fe400048070ff */
[----:B------:R-:W-:Y:S01]  /*1e40*/  F2FP.SATFINITE.E4M3.F32.PACK_AB_MERGE_C R76, R77, R76, RZ ;  /* 0x0000004c4d4c723e */ /* 0x000fe200048070ff */
[----:B------:R-:W-:Y:S01]  /*1e50*/  STS.U16 [R5+UR8+0x8], R36 ;  /* 0x0000082405007988 */ /* 0x000fe20008000408 */
[----:B------:R-:W-:-:S02]  /*1e60*/  F2FP.SATFINITE.E4M3.F32.PACK_AB_MERGE_C R78, R79, R78, RZ ;  /* 0x0000004e4f4e723e */ /* 0x000fc400048070ff */
[----:B------:R-:W-:Y:S01]  /*1e70*/  F2FP.SATFINITE.E4M3.F32.PACK_AB_MERGE_C R80, R81, R80, RZ ;  /* 0x000000505150723e */ /* 0x000fe200048070ff */
[----:B------:R1:W-:Y:S01]  /*1e80*/  STS.U16 [R5+UR8+0x408], R38 ;  /* 0x0004082605007988 */ /* 0x0003e20008000408 */
[----:B------:R-:W-:Y:S02]  /*1e90*/  F2FP.SATFINITE.E4M3.F32.PACK_AB_MERGE_C R82, R83, R82, RZ ;  /* 0x000000525352723e */ /* 0x000fe400048070ff */
[----:B------:R-:W-:Y:S01]  /*1ea0*/  F2FP.SATFINITE.E4M3.F32.PACK_AB_MERGE_C R84, R85, R84, RZ ;  /* 0x000000545554723e */ /* 0x000fe200048070ff */
[----:B------:R-:W-:Y:S01]  /*1eb0*/  STS.U16 [R7+UR8], R40 ;  /* 0x0000002807007988 */ /* 0x000fe20008000408 */
[----:B------:R-:W-:-:S03]  /*1ec0*/  F2FP.SATFINITE.E4M3.F32.PACK_AB_MERGE_C R86, R87, R86, RZ ;  /* 0x000000565756723e */ /* 0x000fc600048070ff */
[----:B------:R-:W-:Y:S01]  /*1ed0*/  STS.U16 [R7+UR8+0x400], R42 ;  /* 0x0004002a07007988 */ /* 0x000fe20008000408 */
[----:B-1----:R-:W-:-:S03]  /*1ee0*/  LOP3.LUT R5, R3, 0x50, RZ, 0x3c, !PT ;  /* 0x0000005003057812 */ /* 0x002fc600078e3cff */
[----:B------:R-:W-:Y:S04]  /*1ef0*/  STS.U16 [R7+UR8+0x8], R44 ;  /* 0x0000082c07007988 */ /* 0x000fe80008000408 */
[----:B------:R1:W-:Y:S04]  /*1f00*/  STS.U16 [R7+UR8+0x408], R46 ;  /* 0x0004082e07007988 */ /* 0x0003e80008000408 */
[----:B------:R-:W-:Y:S04]  /*1f10*/  STS.U16 [R9+UR8], R48 ;  /* 0x0000003009007988 */ /* 0x000fe80008000408 */
[----:B------:R-:W-:Y:S01]  /*1f20*/  STS.U16 [R9+UR8+0x400], R50 ;  /* 0x0004003209007988 */ /* 0x000fe20008000408 */
[----:B-1----:R-:W-:-:S02]  /*1f30*/  LOP3.LUT R7, R3, 0x60, RZ, 0x3c, !PT ;  /* 0x0000006003077812 */ /* 0x002fc400078e3cff */
[----:B------:R-:W-:Y:S01]  /*1f40*/  LOP3.LUT R3, R3, 0x70, RZ, 0x3c, !PT ;  /* 0x0000007003037812 */ /* 0x000fe200078e3cff */
[----:B------:R-:W-:Y:S04]  /*1f50*/  STS.U16 [R9+UR8+0x8], R52 ;  /* 0x0000083409007988 */ /* 0x000fe80008000408 */
[----:B------:R-:W-:Y:S04]  /*1f60*/  STS.U16 [R9+UR8+0x408], R54 ;  /* 0x0004083609007988 */ /* 0x000fe80008000408 */
[----:B------:R-:W-:Y:S04]  /*1f70*/  STS.U16 [R11+UR8], R56 ;  /* 0x000000380b007988 */ /* 0x000fe80008000408 */
[----:B------:R-:W-:Y:S04]  /*1f80*/  STS.U16 [R11+UR8+0x400], R58 ;  /* 0x0004003a0b007988 */ /* 0x000fe80008000408 */
        /* <DEDUP_REMOVED lines=13> */
[----:B------:R-:W-:Y:S01]  /*2060*/  STS.U16 [R3+UR8+0x408], R86 ;  /* 0x0004085603007988 */ /* 0x000fe20008000408 */
[----:B------:R1:W-:Y:S06]  /*2070*/  MEMBAR.ALL.CTA ;  /* 0x0000000000007992 */ /* 0x0003ec0000008000 */
[----:B-1----:R-:W1:Y:S02]  /*2080*/  FENCE.VIEW.ASYNC.S ;  /* 0x00000000000073c6 */ /* 0x002e640000000000 */
[----:B-1----:R-:W-:Y:S06]  /*2090*/  BAR.SYNC.DEFER_BLOCKING 0x0 ;  /* 0x0000000000007b1d */ /* 0x002fec0000010000 */
[----:B------:R1:W-:Y:S01]  /*20a0*/  @UP1 UTMASTG.2D [UR8], [UR6] ;  /* 0x00000008060013b5 */ /* 0x0003e20008008000 */
[----:B------:R0:W-:Y:S01]  /*20b0*/  UTMACMDFLUSH ;  /* 0x00000000000079b7 */ /* 0x0001e20000000000 */
[----:B------:R-:W-:-:S04]  /*20c0*/  DEPBAR.LE SB0, 0x0 ;  /* 0x000080000000791a */ /* 0x000fc80000000000 */
[----:B------:R-:W-:Y:S06]  /*20d0*/  BAR.SYNC.DEFER_BLOCKING 0x0 ;  /* 0x0000000000007b1d */ /* 0x000fec0000010000 */
[----:B-1----:R-:W-:Y:S05]  /*20e0*/  EXIT ;  /* 0x000000000000794d */ /* 0x002fea0003800000 */
.L_x_49:
[----:B------:R-:W1:Y:S02]  /*20f0*/  SYNCS.PHASECHK.TRANS64.TRYWAIT P0, [UR9+0x3000], R2 ;  /* 0x00300002ff0075a7 */ /* 0x000e640008000149 */
[----:B-1----:R-:W-:Y:S05]  /*2100*/  @!P0 BRA `(.L_x_49) ;  /* 0xfffffffc00f88947 */ /* 0x002fea000383ffff */
[----:B------:R-:W-:Y:S05]  /*2110*/  BRA `(.L_x_51) ;  /* 0xfffffff8001c7947 */ /* 0x000fea000383ffff */
.L_x_52:
[----:B------:R-:W-:-:S00]  /*2120*/  BRA `(.L_x_52) ;  /* 0xfffffffc00fc7947 */ /* 0x000fc0000383ffff */
[----:B------:R-:W-:-:S00]  /*2130*/  NOP ;  /* 0x0000000000007918 */ /* 0x000fc00000000000 */
        /* <DEDUP_REMOVED lines=12> */
.L_x_53:


//--------------------- .nv.shared.gluon_wgmma    --------------------------
	.section	.nv.shared.gluon_wgmma,"aw",@nobits
	.sectionflags	@""
	.align	16
	.zero		1024


//--------------------- .nv.shared.reserved.0     --------------------------
	.section	.nv.shared.reserved.0,"aw",@nobits
	.weak		__nv_reservedSMEM_offset_0_alias
	.size		__nv_reservedSMEM_offset_0_alias, 0, 0
	.other		__nv_reservedSMEM_offset_0_alias,@"STO_CUDA_RESERVED_SHARED STV_DEFAULT"
__nv_reservedSMEM_offset_0_alias:
	.zero		0


//--------------------- .nv.constant0.gluon_wgmma --------------------------
	.section	.nv.constant0.gluon_wgmma,"a",@progbits
	.sectionflags	@""
	.align	4
.nv.constant0.gluon_wgmma:
	.zero		608


//--------------------- SYMBOLS --------------------------

	.type		.nv.reservedSmem.offset0,@object
	.size		.nv.reservedSmem.offset0,0x4
